//
// Generated by NVIDIA NVVM Compiler
//
// Compiler Build ID: CL-36424714
// Cuda compilation tools, release 13.0, V13.0.88
// Based on NVVM 20.0.0
//

.version 9.0
.target sm_100
.address_size 64

	// .globl	_Z10initializePbi
.global .align 4 .b8 precalc_xorwow_matrix[102400];
.global .align 4 .b8 precalc_xorwow_offset_matrix[102400];
.global .align 4 .b8 mrg32k3aM1[2304];
.global .align 4 .b8 mrg32k3aM2[2304];
.global .align 4 .b8 mrg32k3aM1SubSeq[2016];
.global .align 4 .b8 mrg32k3aM2SubSeq[2016];
.global .align 4 .b8 mrg32k3aM1Seq[2304];
.global .align 4 .b8 mrg32k3aM2Seq[2304];
.const .align 8 .b8 __cr_lgamma_table[72];
.extern .shared .align 16 .b8 shared[];

.visible .entry _Z10initializePbi(
	.param .u64 .ptr .align 1 _Z10initializePbi_param_0,
	.param .u32 _Z10initializePbi_param_1
)
{
	.local .align 8 .b8 	__local_depot0[48];
	.reg .b64 	%SP;
	.reg .b64 	%SPL;
	.reg .pred 	%p<68>;
	.reg .b16 	%rs<2>;
	.reg .b32 	%r<1202>;
	.reg .b32 	%f<3>;
	.reg .b64 	%rd<26>;

	mov.u64 	%SPL, __local_depot0;
	ld.param.u64 	%rd10, [_Z10initializePbi_param_0];
	ld.param.u32 	%r542, [_Z10initializePbi_param_1];
	mov.u32 	%r543, %ctaid.x;
	mov.u32 	%r544, %ntid.x;
	mov.u32 	%r545, %tid.x;
	mad.lo.s32 	%r1, %r543, %r544, %r545;
	mov.u32 	%r546, %ctaid.y;
	mov.u32 	%r547, %ntid.y;
	mov.u32 	%r548, %tid.y;
	mad.lo.s32 	%r549, %r546, %r547, %r548;
	setp.gt.s32 	%p1, %r1, 9999;
	setp.gt.u32 	%p2, %r549, 9999;
	or.pred  	%p3, %p1, %p2;
	@%p3 bra 	$L__BB0_117;
	add.u64 	%rd1, %SPL, 0;
	mad.lo.s32 	%r550, %r549, 10000, %r1;
	cvt.s64.s32 	%rd2, %r550;
	xor.b32  	%r551, %r542, -1429050551;
	mul.lo.s32 	%r552, %r551, 1099087573;
	setp.gt.s32 	%p4, %r542, -1;
	selp.b32 	%r553, -644748465, -1947113066, %p4;
	add.s32 	%r554, %r553, %r552;
	add.s32 	%r3, %r554, 6615241;
	add.s32 	%r938, %r552, 123456789;
	st.local.v2.u32 	[%rd1], {%r3, %r938};
	xor.b32  	%r555, %r552, 362436069;
	add.s32 	%r556, %r553, 521288629;
	st.local.v2.u32 	[%rd1+8], {%r555, %r556};
	xor.b32  	%r557, %r553, 88675123;
	add.s32 	%r934, %r552, 5783321;
	st.local.v2.u32 	[%rd1+16], {%r557, %r934};
	setp.eq.s32 	%p5, %r550, 0;
	@%p5 bra 	$L__BB0_116;
	mov.b32 	%r921, 0;
	mov.u64 	%rd13, precalc_xorwow_matrix;
	mov.u64 	%rd25, %rd2;
$L__BB0_3:
	mov.u64 	%rd3, %rd25;
	and.b64  	%rd4, %rd3, 3;
	setp.eq.s64 	%p6, %rd4, 0;
	@%p6 bra 	$L__BB0_115;
	mul.wide.u32 	%rd12, %r921, 3200;
	add.s64 	%rd5, %rd13, %rd12;
	mov.b32 	%r934, 0;
	mov.u32 	%r935, %r934;
	mov.u32 	%r936, %r934;
	mov.u32 	%r937, %r934;
	mov.u32 	%r938, %r934;
	mov.u32 	%r927, %r934;
$L__BB0_5:
	mul.wide.u32 	%rd14, %r927, 4;
	add.s64 	%rd15, %rd1, %rd14;
	ld.local.u32 	%r15, [%rd15+4];
	shl.b32 	%r16, %r927, 5;
	mov.b32 	%r933, 0;
$L__BB0_6:
	.pragma "nounroll";
	shr.u32 	%r561, %r15, %r933;
	and.b32  	%r562, %r561, 1;
	setp.eq.b32 	%p7, %r562, 1;
	not.pred 	%p8, %p7;
	add.s32 	%r563, %r16, %r933;
	mul.lo.s32 	%r564, %r563, 5;
	mul.wide.u32 	%rd16, %r564, 4;
	add.s64 	%rd6, %rd5, %rd16;
	@%p8 bra 	$L__BB0_8;
	ld.global.u32 	%r565, [%rd6];
	xor.b32  	%r938, %r938, %r565;
	ld.global.u32 	%r566, [%rd6+4];
	xor.b32  	%r937, %r937, %r566;
	ld.global.u32 	%r567, [%rd6+8];
	xor.b32  	%r936, %r936, %r567;
	ld.global.u32 	%r568, [%rd6+12];
	xor.b32  	%r935, %r935, %r568;
	ld.global.u32 	%r569, [%rd6+16];
	xor.b32  	%r934, %r934, %r569;
$L__BB0_8:
	and.b32  	%r571, %r561, 2;
	setp.eq.s32 	%p9, %r571, 0;
	@%p9 bra 	$L__BB0_10;
	ld.global.u32 	%r572, [%rd6+20];
	xor.b32  	%r938, %r938, %r572;
	ld.global.u32 	%r573, [%rd6+24];
	xor.b32  	%r937, %r937, %r573;
	ld.global.u32 	%r574, [%rd6+28];
	xor.b32  	%r936, %r936, %r574;
	ld.global.u32 	%r575, [%rd6+32];
	xor.b32  	%r935, %r935, %r575;
	ld.global.u32 	%r576, [%rd6+36];
	xor.b32  	%r934, %r934, %r576;
$L__BB0_10:
	and.b32  	%r578, %r561, 4;
	setp.eq.s32 	%p10, %r578, 0;
	@%p10 bra 	$L__BB0_12;
	ld.global.u32 	%r579, [%rd6+40];
	xor.b32  	%r938, %r938, %r579;
	ld.global.u32 	%r580, [%rd6+44];
	xor.b32  	%r937, %r937, %r580;
	ld.global.u32 	%r581, [%rd6+48];
	xor.b32  	%r936, %r936, %r581;
	ld.global.u32 	%r582, [%rd6+52];
	xor.b32  	%r935, %r935, %r582;
	ld.global.u32 	%r583, [%rd6+56];
	xor.b32  	%r934, %r934, %r583;
$L__BB0_12:
	and.b32  	%r585, %r561, 8;
	setp.eq.s32 	%p11, %r585, 0;
	@%p11 bra 	$L__BB0_14;
	ld.global.u32 	%r586, [%rd6+60];
	xor.b32  	%r938, %r938, %r586;
	ld.global.u32 	%r587, [%rd6+64];
	xor.b32  	%r937, %r937, %r587;
	ld.global.u32 	%r588, [%rd6+68];
	xor.b32  	%r936, %r936, %r588;
	ld.global.u32 	%r589, [%rd6+72];
	xor.b32  	%r935, %r935, %r589;
	ld.global.u32 	%r590, [%rd6+76];
	xor.b32  	%r934, %r934, %r590;
$L__BB0_14:
	and.b32  	%r592, %r561, 16;
	setp.eq.s32 	%p12, %r592, 0;
	@%p12 bra 	$L__BB0_16;
	ld.global.u32 	%r593, [%rd6+80];
	xor.b32  	%r938, %r938, %r593;
	ld.global.u32 	%r594, [%rd6+84];
	xor.b32  	%r937, %r937, %r594;
	ld.global.u32 	%r595, [%rd6+88];
	xor.b32  	%r936, %r936, %r595;
	ld.global.u32 	%r596, [%rd6+92];
	xor.b32  	%r935, %r935, %r596;
	ld.global.u32 	%r597, [%rd6+96];
	xor.b32  	%r934, %r934, %r597;
$L__BB0_16:
	and.b32  	%r599, %r561, 32;
	setp.eq.s32 	%p13, %r599, 0;
	@%p13 bra 	$L__BB0_18;
	ld.global.u32 	%r600, [%rd6+100];
	xor.b32  	%r938, %r938, %r600;
	ld.global.u32 	%r601, [%rd6+104];
	xor.b32  	%r937, %r937, %r601;
	ld.global.u32 	%r602, [%rd6+108];
	xor.b32  	%r936, %r936, %r602;
	ld.global.u32 	%r603, [%rd6+112];
	xor.b32  	%r935, %r935, %r603;
	ld.global.u32 	%r604, [%rd6+116];
	xor.b32  	%r934, %r934, %r604;
$L__BB0_18:
	and.b32  	%r606, %r561, 64;
	setp.eq.s32 	%p14, %r606, 0;
	@%p14 bra 	$L__BB0_20;
	ld.global.u32 	%r607, [%rd6+120];
	xor.b32  	%r938, %r938, %r607;
	ld.global.u32 	%r608, [%rd6+124];
	xor.b32  	%r937, %r937, %r608;
	ld.global.u32 	%r609, [%rd6+128];
	xor.b32  	%r936, %r936, %r609;
	ld.global.u32 	%r610, [%rd6+132];
	xor.b32  	%r935, %r935, %r610;
	ld.global.u32 	%r611, [%rd6+136];
	xor.b32  	%r934, %r934, %r611;
$L__BB0_20:
	and.b32  	%r613, %r561, 128;
	setp.eq.s32 	%p15, %r613, 0;
	@%p15 bra 	$L__BB0_22;
	ld.global.u32 	%r614, [%rd6+140];
	xor.b32  	%r938, %r938, %r614;
	ld.global.u32 	%r615, [%rd6+144];
	xor.b32  	%r937, %r937, %r615;
	ld.global.u32 	%r616, [%rd6+148];
	xor.b32  	%r936, %r936, %r616;
	ld.global.u32 	%r617, [%rd6+152];
	xor.b32  	%r935, %r935, %r617;
	ld.global.u32 	%r618, [%rd6+156];
	xor.b32  	%r934, %r934, %r618;
$L__BB0_22:
	and.b32  	%r620, %r561, 256;
	setp.eq.s32 	%p16, %r620, 0;
	@%p16 bra 	$L__BB0_24;
	ld.global.u32 	%r621, [%rd6+160];
	xor.b32  	%r938, %r938, %r621;
	ld.global.u32 	%r622, [%rd6+164];
	xor.b32  	%r937, %r937, %r622;
	ld.global.u32 	%r623, [%rd6+168];
	xor.b32  	%r936, %r936, %r623;
	ld.global.u32 	%r624, [%rd6+172];
	xor.b32  	%r935, %r935, %r624;
	ld.global.u32 	%r625, [%rd6+176];
	xor.b32  	%r934, %r934, %r625;
$L__BB0_24:
	and.b32  	%r627, %r561, 512;
	setp.eq.s32 	%p17, %r627, 0;
	@%p17 bra 	$L__BB0_26;
	ld.global.u32 	%r628, [%rd6+180];
	xor.b32  	%r938, %r938, %r628;
	ld.global.u32 	%r629, [%rd6+184];
	xor.b32  	%r937, %r937, %r629;
	ld.global.u32 	%r630, [%rd6+188];
	xor.b32  	%r936, %r936, %r630;
	ld.global.u32 	%r631, [%rd6+192];
	xor.b32  	%r935, %r935, %r631;
	ld.global.u32 	%r632, [%rd6+196];
	xor.b32  	%r934, %r934, %r632;
$L__BB0_26:
	and.b32  	%r634, %r561, 1024;
	setp.eq.s32 	%p18, %r634, 0;
	@%p18 bra 	$L__BB0_28;
	ld.global.u32 	%r635, [%rd6+200];
	xor.b32  	%r938, %r938, %r635;
	ld.global.u32 	%r636, [%rd6+204];
	xor.b32  	%r937, %r937, %r636;
	ld.global.u32 	%r637, [%rd6+208];
	xor.b32  	%r936, %r936, %r637;
	ld.global.u32 	%r638, [%rd6+212];
	xor.b32  	%r935, %r935, %r638;
	ld.global.u32 	%r639, [%rd6+216];
	xor.b32  	%r934, %r934, %r639;
$L__BB0_28:
	and.b32  	%r641, %r561, 2048;
	setp.eq.s32 	%p19, %r641, 0;
	@%p19 bra 	$L__BB0_30;
	ld.global.u32 	%r642, [%rd6+220];
	xor.b32  	%r938, %r938, %r642;
	ld.global.u32 	%r643, [%rd6+224];
	xor.b32  	%r937, %r937, %r643;
	ld.global.u32 	%r644, [%rd6+228];
	xor.b32  	%r936, %r936, %r644;
	ld.global.u32 	%r645, [%rd6+232];
	xor.b32  	%r935, %r935, %r645;
	ld.global.u32 	%r646, [%rd6+236];
	xor.b32  	%r934, %r934, %r646;
$L__BB0_30:
	and.b32  	%r648, %r561, 4096;
	setp.eq.s32 	%p20, %r648, 0;
	@%p20 bra 	$L__BB0_32;
	ld.global.u32 	%r649, [%rd6+240];
	xor.b32  	%r938, %r938, %r649;
	ld.global.u32 	%r650, [%rd6+244];
	xor.b32  	%r937, %r937, %r650;
	ld.global.u32 	%r651, [%rd6+248];
	xor.b32  	%r936, %r936, %r651;
	ld.global.u32 	%r652, [%rd6+252];
	xor.b32  	%r935, %r935, %r652;
	ld.global.u32 	%r653, [%rd6+256];
	xor.b32  	%r934, %r934, %r653;
$L__BB0_32:
	and.b32  	%r655, %r561, 8192;
	setp.eq.s32 	%p21, %r655, 0;
	@%p21 bra 	$L__BB0_34;
	ld.global.u32 	%r656, [%rd6+260];
	xor.b32  	%r938, %r938, %r656;
	ld.global.u32 	%r657, [%rd6+264];
	xor.b32  	%r937, %r937, %r657;
	ld.global.u32 	%r658, [%rd6+268];
	xor.b32  	%r936, %r936, %r658;
	ld.global.u32 	%r659, [%rd6+272];
	xor.b32  	%r935, %r935, %r659;
	ld.global.u32 	%r660, [%rd6+276];
	xor.b32  	%r934, %r934, %r660;
$L__BB0_34:
	and.b32  	%r662, %r561, 16384;
	setp.eq.s32 	%p22, %r662, 0;
	@%p22 bra 	$L__BB0_36;
	ld.global.u32 	%r663, [%rd6+280];
	xor.b32  	%r938, %r938, %r663;
	ld.global.u32 	%r664, [%rd6+284];
	xor.b32  	%r937, %r937, %r664;
	ld.global.u32 	%r665, [%rd6+288];
	xor.b32  	%r936, %r936, %r665;
	ld.global.u32 	%r666, [%rd6+292];
	xor.b32  	%r935, %r935, %r666;
	ld.global.u32 	%r667, [%rd6+296];
	xor.b32  	%r934, %r934, %r667;
$L__BB0_36:
	and.b32  	%r669, %r561, 32768;
	setp.eq.s32 	%p23, %r669, 0;
	@%p23 bra 	$L__BB0_38;
	ld.global.u32 	%r670, [%rd6+300];
	xor.b32  	%r938, %r938, %r670;
	ld.global.u32 	%r671, [%rd6+304];
	xor.b32  	%r937, %r937, %r671;
	ld.global.u32 	%r672, [%rd6+308];
	xor.b32  	%r936, %r936, %r672;
	ld.global.u32 	%r673, [%rd6+312];
	xor.b32  	%r935, %r935, %r673;
	ld.global.u32 	%r674, [%rd6+316];
	xor.b32  	%r934, %r934, %r674;
$L__BB0_38:
	add.s32 	%r933, %r933, 16;
	setp.ne.s32 	%p24, %r933, 32;
	@%p24 bra 	$L__BB0_6;
	mad.lo.s32 	%r675, %r927, -31, %r16;
	add.s32 	%r927, %r675, 1;
	setp.ne.s32 	%p25, %r927, 5;
	@%p25 bra 	$L__BB0_5;
	st.local.u32 	[%rd1+4], %r938;
	st.local.v2.u32 	[%rd1+8], {%r937, %r936};
	st.local.v2.u32 	[%rd1+16], {%r935, %r934};
	setp.eq.s64 	%p26, %rd4, 1;
	@%p26 bra 	$L__BB0_115;
	mov.b32 	%r934, 0;
	mov.u32 	%r1027, %r934;
	mov.u32 	%r1028, %r934;
	mov.u32 	%r1029, %r934;
	mov.u32 	%r938, %r934;
	mov.u32 	%r1019, %r934;
$L__BB0_42:
	mul.wide.u32 	%rd17, %r1019, 4;
	add.s64 	%rd18, %rd1, %rd17;
	ld.local.u32 	%r191, [%rd18+4];
	shl.b32 	%r192, %r1019, 5;
	mov.b32 	%r1025, 0;
$L__BB0_43:
	.pragma "nounroll";
	shr.u32 	%r678, %r191, %r1025;
	and.b32  	%r679, %r678, 1;
	setp.eq.b32 	%p27, %r679, 1;
	not.pred 	%p28, %p27;
	add.s32 	%r680, %r192, %r1025;
	mul.lo.s32 	%r681, %r680, 5;
	mul.wide.u32 	%rd19, %r681, 4;
	add.s64 	%rd7, %rd5, %rd19;
	@%p28 bra 	$L__BB0_45;
	ld.global.u32 	%r682, [%rd7];
	xor.b32  	%r938, %r938, %r682;
	ld.global.u32 	%r683, [%rd7+4];
	xor.b32  	%r1029, %r1029, %r683;
	ld.global.u32 	%r684, [%rd7+8];
	xor.b32  	%r1028, %r1028, %r684;
	ld.global.u32 	%r685, [%rd7+12];
	xor.b32  	%r1027, %r1027, %r685;
	ld.global.u32 	%r686, [%rd7+16];
	xor.b32  	%r934, %r934, %r686;
$L__BB0_45:
	and.b32  	%r688, %r678, 2;
	setp.eq.s32 	%p29, %r688, 0;
	@%p29 bra 	$L__BB0_47;
	ld.global.u32 	%r689, [%rd7+20];
	xor.b32  	%r938, %r938, %r689;
	ld.global.u32 	%r690, [%rd7+24];
	xor.b32  	%r1029, %r1029, %r690;
	ld.global.u32 	%r691, [%rd7+28];
	xor.b32  	%r1028, %r1028, %r691;
	ld.global.u32 	%r692, [%rd7+32];
	xor.b32  	%r1027, %r1027, %r692;
	ld.global.u32 	%r693, [%rd7+36];
	xor.b32  	%r934, %r934, %r693;
$L__BB0_47:
	and.b32  	%r695, %r678, 4;
	setp.eq.s32 	%p30, %r695, 0;
	@%p30 bra 	$L__BB0_49;
	ld.global.u32 	%r696, [%rd7+40];
	xor.b32  	%r938, %r938, %r696;
	ld.global.u32 	%r697, [%rd7+44];
	xor.b32  	%r1029, %r1029, %r697;
	ld.global.u32 	%r698, [%rd7+48];
	xor.b32  	%r1028, %r1028, %r698;
	ld.global.u32 	%r699, [%rd7+52];
	xor.b32  	%r1027, %r1027, %r699;
	ld.global.u32 	%r700, [%rd7+56];
	xor.b32  	%r934, %r934, %r700;
$L__BB0_49:
	and.b32  	%r702, %r678, 8;
	setp.eq.s32 	%p31, %r702, 0;
	@%p31 bra 	$L__BB0_51;
	ld.global.u32 	%r703, [%rd7+60];
	xor.b32  	%r938, %r938, %r703;
	ld.global.u32 	%r704, [%rd7+64];
	xor.b32  	%r1029, %r1029, %r704;
	ld.global.u32 	%r705, [%rd7+68];
	xor.b32  	%r1028, %r1028, %r705;
	ld.global.u32 	%r706, [%rd7+72];
	xor.b32  	%r1027, %r1027, %r706;
	ld.global.u32 	%r707, [%rd7+76];
	xor.b32  	%r934, %r934, %r707;
$L__BB0_51:
	and.b32  	%r709, %r678, 16;
	setp.eq.s32 	%p32, %r709, 0;
	@%p32 bra 	$L__BB0_53;
	ld.global.u32 	%r710, [%rd7+80];
	xor.b32  	%r938, %r938, %r710;
	ld.global.u32 	%r711, [%rd7+84];
	xor.b32  	%r1029, %r1029, %r711;
	ld.global.u32 	%r712, [%rd7+88];
	xor.b32  	%r1028, %r1028, %r712;
	ld.global.u32 	%r713, [%rd7+92];
	xor.b32  	%r1027, %r1027, %r713;
	ld.global.u32 	%r714, [%rd7+96];
	xor.b32  	%r934, %r934, %r714;
$L__BB0_53:
	and.b32  	%r716, %r678, 32;
	setp.eq.s32 	%p33, %r716, 0;
	@%p33 bra 	$L__BB0_55;
	ld.global.u32 	%r717, [%rd7+100];
	xor.b32  	%r938, %r938, %r717;
	ld.global.u32 	%r718, [%rd7+104];
	xor.b32  	%r1029, %r1029, %r718;
	ld.global.u32 	%r719, [%rd7+108];
	xor.b32  	%r1028, %r1028, %r719;
	ld.global.u32 	%r720, [%rd7+112];
	xor.b32  	%r1027, %r1027, %r720;
	ld.global.u32 	%r721, [%rd7+116];
	xor.b32  	%r934, %r934, %r721;
$L__BB0_55:
	and.b32  	%r723, %r678, 64;
	setp.eq.s32 	%p34, %r723, 0;
	@%p34 bra 	$L__BB0_57;
	ld.global.u32 	%r724, [%rd7+120];
	xor.b32  	%r938, %r938, %r724;
	ld.global.u32 	%r725, [%rd7+124];
	xor.b32  	%r1029, %r1029, %r725;
	ld.global.u32 	%r726, [%rd7+128];
	xor.b32  	%r1028, %r1028, %r726;
	ld.global.u32 	%r727, [%rd7+132];
	xor.b32  	%r1027, %r1027, %r727;
	ld.global.u32 	%r728, [%rd7+136];
	xor.b32  	%r934, %r934, %r728;
$L__BB0_57:
	and.b32  	%r730, %r678, 128;
	setp.eq.s32 	%p35, %r730, 0;
	@%p35 bra 	$L__BB0_59;
	ld.global.u32 	%r731, [%rd7+140];
	xor.b32  	%r938, %r938, %r731;
	ld.global.u32 	%r732, [%rd7+144];
	xor.b32  	%r1029, %r1029, %r732;
	ld.global.u32 	%r733, [%rd7+148];
	xor.b32  	%r1028, %r1028, %r733;
	ld.global.u32 	%r734, [%rd7+152];
	xor.b32  	%r1027, %r1027, %r734;
	ld.global.u32 	%r735, [%rd7+156];
	xor.b32  	%r934, %r934, %r735;
$L__BB0_59:
	and.b32  	%r737, %r678, 256;
	setp.eq.s32 	%p36, %r737, 0;
	@%p36 bra 	$L__BB0_61;
	ld.global.u32 	%r738, [%rd7+160];
	xor.b32  	%r938, %r938, %r738;
	ld.global.u32 	%r739, [%rd7+164];
	xor.b32  	%r1029, %r1029, %r739;
	ld.global.u32 	%r740, [%rd7+168];
	xor.b32  	%r1028, %r1028, %r740;
	ld.global.u32 	%r741, [%rd7+172];
	xor.b32  	%r1027, %r1027, %r741;
	ld.global.u32 	%r742, [%rd7+176];
	xor.b32  	%r934, %r934, %r742;
$L__BB0_61:
	and.b32  	%r744, %r678, 512;
	setp.eq.s32 	%p37, %r744, 0;
	@%p37 bra 	$L__BB0_63;
	ld.global.u32 	%r745, [%rd7+180];
	xor.b32  	%r938, %r938, %r745;
	ld.global.u32 	%r746, [%rd7+184];
	xor.b32  	%r1029, %r1029, %r746;
	ld.global.u32 	%r747, [%rd7+188];
	xor.b32  	%r1028, %r1028, %r747;
	ld.global.u32 	%r748, [%rd7+192];
	xor.b32  	%r1027, %r1027, %r748;
	ld.global.u32 	%r749, [%rd7+196];
	xor.b32  	%r934, %r934, %r749;
$L__BB0_63:
	and.b32  	%r751, %r678, 1024;
	setp.eq.s32 	%p38, %r751, 0;
	@%p38 bra 	$L__BB0_65;
	ld.global.u32 	%r752, [%rd7+200];
	xor.b32  	%r938, %r938, %r752;
	ld.global.u32 	%r753, [%rd7+204];
	xor.b32  	%r1029, %r1029, %r753;
	ld.global.u32 	%r754, [%rd7+208];
	xor.b32  	%r1028, %r1028, %r754;
	ld.global.u32 	%r755, [%rd7+212];
	xor.b32  	%r1027, %r1027, %r755;
	ld.global.u32 	%r756, [%rd7+216];
	xor.b32  	%r934, %r934, %r756;
$L__BB0_65:
	and.b32  	%r758, %r678, 2048;
	setp.eq.s32 	%p39, %r758, 0;
	@%p39 bra 	$L__BB0_67;
	ld.global.u32 	%r759, [%rd7+220];
	xor.b32  	%r938, %r938, %r759;
	ld.global.u32 	%r760, [%rd7+224];
	xor.b32  	%r1029, %r1029, %r760;
	ld.global.u32 	%r761, [%rd7+228];
	xor.b32  	%r1028, %r1028, %r761;
	ld.global.u32 	%r762, [%rd7+232];
	xor.b32  	%r1027, %r1027, %r762;
	ld.global.u32 	%r763, [%rd7+236];
	xor.b32  	%r934, %r934, %r763;
$L__BB0_67:
	and.b32  	%r765, %r678, 4096;
	setp.eq.s32 	%p40, %r765, 0;
	@%p40 bra 	$L__BB0_69;
	ld.global.u32 	%r766, [%rd7+240];
	xor.b32  	%r938, %r938, %r766;
	ld.global.u32 	%r767, [%rd7+244];
	xor.b32  	%r1029, %r1029, %r767;
	ld.global.u32 	%r768, [%rd7+248];
	xor.b32  	%r1028, %r1028, %r768;
	ld.global.u32 	%r769, [%rd7+252];
	xor.b32  	%r1027, %r1027, %r769;
	ld.global.u32 	%r770, [%rd7+256];
	xor.b32  	%r934, %r934, %r770;
$L__BB0_69:
	and.b32  	%r772, %r678, 8192;
	setp.eq.s32 	%p41, %r772, 0;
	@%p41 bra 	$L__BB0_71;
	ld.global.u32 	%r773, [%rd7+260];
	xor.b32  	%r938, %r938, %r773;
	ld.global.u32 	%r774, [%rd7+264];
	xor.b32  	%r1029, %r1029, %r774;
	ld.global.u32 	%r775, [%rd7+268];
	xor.b32  	%r1028, %r1028, %r775;
	ld.global.u32 	%r776, [%rd7+272];
	xor.b32  	%r1027, %r1027, %r776;
	ld.global.u32 	%r777, [%rd7+276];
	xor.b32  	%r934, %r934, %r777;
$L__BB0_71:
	and.b32  	%r779, %r678, 16384;
	setp.eq.s32 	%p42, %r779, 0;
	@%p42 bra 	$L__BB0_73;
	ld.global.u32 	%r780, [%rd7+280];
	xor.b32  	%r938, %r938, %r780;
	ld.global.u32 	%r781, [%rd7+284];
	xor.b32  	%r1029, %r1029, %r781;
	ld.global.u32 	%r782, [%rd7+288];
	xor.b32  	%r1028, %r1028, %r782;
	ld.global.u32 	%r783, [%rd7+292];
	xor.b32  	%r1027, %r1027, %r783;
	ld.global.u32 	%r784, [%rd7+296];
	xor.b32  	%r934, %r934, %r784;
$L__BB0_73:
	and.b32  	%r786, %r678, 32768;
	setp.eq.s32 	%p43, %r786, 0;
	@%p43 bra 	$L__BB0_75;
	ld.global.u32 	%r787, [%rd7+300];
	xor.b32  	%r938, %r938, %r787;
	ld.global.u32 	%r788, [%rd7+304];
	xor.b32  	%r1029, %r1029, %r788;
	ld.global.u32 	%r789, [%rd7+308];
	xor.b32  	%r1028, %r1028, %r789;
	ld.global.u32 	%r790, [%rd7+312];
	xor.b32  	%r1027, %r1027, %r790;
	ld.global.u32 	%r791, [%rd7+316];
	xor.b32  	%r934, %r934, %r791;
$L__BB0_75:
	add.s32 	%r1025, %r1025, 16;
	setp.ne.s32 	%p44, %r1025, 32;
	@%p44 bra 	$L__BB0_43;
	mad.lo.s32 	%r792, %r1019, -31, %r192;
	add.s32 	%r1019, %r792, 1;
	setp.ne.s32 	%p45, %r1019, 5;
	@%p45 bra 	$L__BB0_42;
	st.local.u32 	[%rd1+4], %r938;
	st.local.v2.u32 	[%rd1+8], {%r1029, %r1028};
	st.local.v2.u32 	[%rd1+16], {%r1027, %r934};
	setp.ne.s64 	%p46, %rd4, 3;
	@%p46 bra 	$L__BB0_115;
	mov.b32 	%r934, 0;
	mov.u32 	%r1119, %r934;
	mov.u32 	%r1120, %r934;
	mov.u32 	%r1121, %r934;
	mov.u32 	%r938, %r934;
	mov.u32 	%r1111, %r934;
$L__BB0_79:
	mul.wide.u32 	%rd20, %r1111, 4;
	add.s64 	%rd21, %rd1, %rd20;
	ld.local.u32 	%r367, [%rd21+4];
	shl.b32 	%r368, %r1111, 5;
	mov.b32 	%r1117, 0;
$L__BB0_80:
	.pragma "nounroll";
	shr.u32 	%r795, %r367, %r1117;
	and.b32  	%r796, %r795, 1;
	setp.eq.b32 	%p47, %r796, 1;
	not.pred 	%p48, %p47;
	add.s32 	%r797, %r368, %r1117;
	mul.lo.s32 	%r798, %r797, 5;
	mul.wide.u32 	%rd22, %r798, 4;
	add.s64 	%rd8, %rd5, %rd22;
	@%p48 bra 	$L__BB0_82;
	ld.global.u32 	%r799, [%rd8];
	xor.b32  	%r938, %r938, %r799;
	ld.global.u32 	%r800, [%rd8+4];
	xor.b32  	%r1121, %r1121, %r800;
	ld.global.u32 	%r801, [%rd8+8];
	xor.b32  	%r1120, %r1120, %r801;
	ld.global.u32 	%r802, [%rd8+12];
	xor.b32  	%r1119, %r1119, %r802;
	ld.global.u32 	%r803, [%rd8+16];
	xor.b32  	%r934, %r934, %r803;
$L__BB0_82:
	and.b32  	%r805, %r795, 2;
	setp.eq.s32 	%p49, %r805, 0;
	@%p49 bra 	$L__BB0_84;
	ld.global.u32 	%r806, [%rd8+20];
	xor.b32  	%r938, %r938, %r806;
	ld.global.u32 	%r807, [%rd8+24];
	xor.b32  	%r1121, %r1121, %r807;
	ld.global.u32 	%r808, [%rd8+28];
	xor.b32  	%r1120, %r1120, %r808;
	ld.global.u32 	%r809, [%rd8+32];
	xor.b32  	%r1119, %r1119, %r809;
	ld.global.u32 	%r810, [%rd8+36];
	xor.b32  	%r934, %r934, %r810;
$L__BB0_84:
	and.b32  	%r812, %r795, 4;
	setp.eq.s32 	%p50, %r812, 0;
	@%p50 bra 	$L__BB0_86;
	ld.global.u32 	%r813, [%rd8+40];
	xor.b32  	%r938, %r938, %r813;
	ld.global.u32 	%r814, [%rd8+44];
	xor.b32  	%r1121, %r1121, %r814;
	ld.global.u32 	%r815, [%rd8+48];
	xor.b32  	%r1120, %r1120, %r815;
	ld.global.u32 	%r816, [%rd8+52];
	xor.b32  	%r1119, %r1119, %r816;
	ld.global.u32 	%r817, [%rd8+56];
	xor.b32  	%r934, %r934, %r817;
$L__BB0_86:
	and.b32  	%r819, %r795, 8;
	setp.eq.s32 	%p51, %r819, 0;
	@%p51 bra 	$L__BB0_88;
	ld.global.u32 	%r820, [%rd8+60];
	xor.b32  	%r938, %r938, %r820;
	ld.global.u32 	%r821, [%rd8+64];
	xor.b32  	%r1121, %r1121, %r821;
	ld.global.u32 	%r822, [%rd8+68];
	xor.b32  	%r1120, %r1120, %r822;
	ld.global.u32 	%r823, [%rd8+72];
	xor.b32  	%r1119, %r1119, %r823;
	ld.global.u32 	%r824, [%rd8+76];
	xor.b32  	%r934, %r934, %r824;
$L__BB0_88:
	and.b32  	%r826, %r795, 16;
	setp.eq.s32 	%p52, %r826, 0;
	@%p52 bra 	$L__BB0_90;
	ld.global.u32 	%r827, [%rd8+80];
	xor.b32  	%r938, %r938, %r827;
	ld.global.u32 	%r828, [%rd8+84];
	xor.b32  	%r1121, %r1121, %r828;
	ld.global.u32 	%r829, [%rd8+88];
	xor.b32  	%r1120, %r1120, %r829;
	ld.global.u32 	%r830, [%rd8+92];
	xor.b32  	%r1119, %r1119, %r830;
	ld.global.u32 	%r831, [%rd8+96];
	xor.b32  	%r934, %r934, %r831;
$L__BB0_90:
	and.b32  	%r833, %r795, 32;
	setp.eq.s32 	%p53, %r833, 0;
	@%p53 bra 	$L__BB0_92;
	ld.global.u32 	%r834, [%rd8+100];
	xor.b32  	%r938, %r938, %r834;
	ld.global.u32 	%r835, [%rd8+104];
	xor.b32  	%r1121, %r1121, %r835;
	ld.global.u32 	%r836, [%rd8+108];
	xor.b32  	%r1120, %r1120, %r836;
	ld.global.u32 	%r837, [%rd8+112];
	xor.b32  	%r1119, %r1119, %r837;
	ld.global.u32 	%r838, [%rd8+116];
	xor.b32  	%r934, %r934, %r838;
$L__BB0_92:
	and.b32  	%r840, %r795, 64;
	setp.eq.s32 	%p54, %r840, 0;
	@%p54 bra 	$L__BB0_94;
	ld.global.u32 	%r841, [%rd8+120];
	xor.b32  	%r938, %r938, %r841;
	ld.global.u32 	%r842, [%rd8+124];
	xor.b32  	%r1121, %r1121, %r842;
	ld.global.u32 	%r843, [%rd8+128];
	xor.b32  	%r1120, %r1120, %r843;
	ld.global.u32 	%r844, [%rd8+132];
	xor.b32  	%r1119, %r1119, %r844;
	ld.global.u32 	%r845, [%rd8+136];
	xor.b32  	%r934, %r934, %r845;
$L__BB0_94:
	and.b32  	%r847, %r795, 128;
	setp.eq.s32 	%p55, %r847, 0;
	@%p55 bra 	$L__BB0_96;
	ld.global.u32 	%r848, [%rd8+140];
	xor.b32  	%r938, %r938, %r848;
	ld.global.u32 	%r849, [%rd8+144];
	xor.b32  	%r1121, %r1121, %r849;
	ld.global.u32 	%r850, [%rd8+148];
	xor.b32  	%r1120, %r1120, %r850;
	ld.global.u32 	%r851, [%rd8+152];
	xor.b32  	%r1119, %r1119, %r851;
	ld.global.u32 	%r852, [%rd8+156];
	xor.b32  	%r934, %r934, %r852;
$L__BB0_96:
	and.b32  	%r854, %r795, 256;
	setp.eq.s32 	%p56, %r854, 0;
	@%p56 bra 	$L__BB0_98;
	ld.global.u32 	%r855, [%rd8+160];
	xor.b32  	%r938, %r938, %r855;
	ld.global.u32 	%r856, [%rd8+164];
	xor.b32  	%r1121, %r1121, %r856;
	ld.global.u32 	%r857, [%rd8+168];
	xor.b32  	%r1120, %r1120, %r857;
	ld.global.u32 	%r858, [%rd8+172];
	xor.b32  	%r1119, %r1119, %r858;
	ld.global.u32 	%r859, [%rd8+176];
	xor.b32  	%r934, %r934, %r859;
$L__BB0_98:
	and.b32  	%r861, %r795, 512;
	setp.eq.s32 	%p57, %r861, 0;
	@%p57 bra 	$L__BB0_100;
	ld.global.u32 	%r862, [%rd8+180];
	xor.b32  	%r938, %r938, %r862;
	ld.global.u32 	%r863, [%rd8+184];
	xor.b32  	%r1121, %r1121, %r863;
	ld.global.u32 	%r864, [%rd8+188];
	xor.b32  	%r1120, %r1120, %r864;
	ld.global.u32 	%r865, [%rd8+192];
	xor.b32  	%r1119, %r1119, %r865;
	ld.global.u32 	%r866, [%rd8+196];
	xor.b32  	%r934, %r934, %r866;
$L__BB0_100:
	and.b32  	%r868, %r795, 1024;
	setp.eq.s32 	%p58, %r868, 0;
	@%p58 bra 	$L__BB0_102;
	ld.global.u32 	%r869, [%rd8+200];
	xor.b32  	%r938, %r938, %r869;
	ld.global.u32 	%r870, [%rd8+204];
	xor.b32  	%r1121, %r1121, %r870;
	ld.global.u32 	%r871, [%rd8+208];
	xor.b32  	%r1120, %r1120, %r871;
	ld.global.u32 	%r872, [%rd8+212];
	xor.b32  	%r1119, %r1119, %r872;
	ld.global.u32 	%r873, [%rd8+216];
	xor.b32  	%r934, %r934, %r873;
$L__BB0_102:
	and.b32  	%r875, %r795, 2048;
	setp.eq.s32 	%p59, %r875, 0;
	@%p59 bra 	$L__BB0_104;
	ld.global.u32 	%r876, [%rd8+220];
	xor.b32  	%r938, %r938, %r876;
	ld.global.u32 	%r877, [%rd8+224];
	xor.b32  	%r1121, %r1121, %r877;
	ld.global.u32 	%r878, [%rd8+228];
	xor.b32  	%r1120, %r1120, %r878;
	ld.global.u32 	%r879, [%rd8+232];
	xor.b32  	%r1119, %r1119, %r879;
	ld.global.u32 	%r880, [%rd8+236];
	xor.b32  	%r934, %r934, %r880;
$L__BB0_104:
	and.b32  	%r882, %r795, 4096;
	setp.eq.s32 	%p60, %r882, 0;
	@%p60 bra 	$L__BB0_106;
	ld.global.u32 	%r883, [%rd8+240];
	xor.b32  	%r938, %r938, %r883;
	ld.global.u32 	%r884, [%rd8+244];
	xor.b32  	%r1121, %r1121, %r884;
	ld.global.u32 	%r885, [%rd8+248];
	xor.b32  	%r1120, %r1120, %r885;
	ld.global.u32 	%r886, [%rd8+252];
	xor.b32  	%r1119, %r1119, %r886;
	ld.global.u32 	%r887, [%rd8+256];
	xor.b32  	%r934, %r934, %r887;
$L__BB0_106:
	and.b32  	%r889, %r795, 8192;
	setp.eq.s32 	%p61, %r889, 0;
	@%p61 bra 	$L__BB0_108;
	ld.global.u32 	%r890, [%rd8+260];
	xor.b32  	%r938, %r938, %r890;
	ld.global.u32 	%r891, [%rd8+264];
	xor.b32  	%r1121, %r1121, %r891;
	ld.global.u32 	%r892, [%rd8+268];
	xor.b32  	%r1120, %r1120, %r892;
	ld.global.u32 	%r893, [%rd8+272];
	xor.b32  	%r1119, %r1119, %r893;
	ld.global.u32 	%r894, [%rd8+276];
	xor.b32  	%r934, %r934, %r894;
$L__BB0_108:
	and.b32  	%r896, %r795, 16384;
	setp.eq.s32 	%p62, %r896, 0;
	@%p62 bra 	$L__BB0_110;
	ld.global.u32 	%r897, [%rd8+280];
	xor.b32  	%r938, %r938, %r897;
	ld.global.u32 	%r898, [%rd8+284];
	xor.b32  	%r1121, %r1121, %r898;
	ld.global.u32 	%r899, [%rd8+288];
	xor.b32  	%r1120, %r1120, %r899;
	ld.global.u32 	%r900, [%rd8+292];
	xor.b32  	%r1119, %r1119, %r900;
	ld.global.u32 	%r901, [%rd8+296];
	xor.b32  	%r934, %r934, %r901;
$L__BB0_110:
	and.b32  	%r903, %r795, 32768;
	setp.eq.s32 	%p63, %r903, 0;
	@%p63 bra 	$L__BB0_112;
	ld.global.u32 	%r904, [%rd8+300];
	xor.b32  	%r938, %r938, %r904;
	ld.global.u32 	%r905, [%rd8+304];
	xor.b32  	%r1121, %r1121, %r905;
	ld.global.u32 	%r906, [%rd8+308];
	xor.b32  	%r1120, %r1120, %r906;
	ld.global.u32 	%r907, [%rd8+312];
	xor.b32  	%r1119, %r1119, %r907;
	ld.global.u32 	%r908, [%rd8+316];
	xor.b32  	%r934, %r934, %r908;
$L__BB0_112:
	add.s32 	%r1117, %r1117, 16;
	setp.ne.s32 	%p64, %r1117, 32;
	@%p64 bra 	$L__BB0_80;
	mad.lo.s32 	%r909, %r1111, -31, %r368;
	add.s32 	%r1111, %r909, 1;
	setp.ne.s32 	%p65, %r1111, 5;
	@%p65 bra 	$L__BB0_79;
	st.local.u32 	[%rd1+4], %r938;
	st.local.v2.u32 	[%rd1+8], {%r1121, %r1120};
	st.local.v2.u32 	[%rd1+16], {%r1119, %r934};
$L__BB0_115:
	shr.u64 	%rd25, %rd3, 2;
	add.s32 	%r921, %r921, 1;
	setp.gt.u64 	%p66, %rd3, 3;
	@%p66 bra 	$L__BB0_3;
$L__BB0_116:
	shr.u32 	%r910, %r938, 2;
	xor.b32  	%r911, %r910, %r938;
	shl.b32 	%r912, %r934, 4;
	shl.b32 	%r913, %r911, 1;
	xor.b32  	%r914, %r913, %r912;
	xor.b32  	%r915, %r914, %r911;
	xor.b32  	%r916, %r915, %r934;
	add.s32 	%r917, %r3, %r916;
	add.s32 	%r918, %r917, 362437;
	cvt.rn.f32.u32 	%f1, %r918;
	fma.rn.f32 	%f2, %f1, 0f2F800000, 0f2F000000;
	setp.gt.f32 	%p67, %f2, 0f3F000000;
	selp.u16 	%rs1, 1, 0, %p67;
	cvta.to.global.u64 	%rd23, %rd10;
	add.s64 	%rd24, %rd23, %rd2;
	st.global.u8 	[%rd24], %rs1;
$L__BB0_117:
	ret;

}
	// .globl	_Z6play_1Pbi
.visible .entry _Z6play_1Pbi(
	.param .u64 .ptr .align 1 _Z6play_1Pbi_param_0,
	.param .u32 _Z6play_1Pbi_param_1
)
{
	.reg .pred 	%p<60>;
	.reg .b16 	%rs<10>;
	.reg .b32 	%r<207>;
	.reg .b64 	%rd<19>;

	ld.param.u64 	%rd2, [_Z6play_1Pbi_param_0];
	ld.param.u32 	%r33, [_Z6play_1Pbi_param_1];
	cvta.to.global.u64 	%rd1, %rd2;
	mov.u32 	%r1, %ntid.x;
	add.s32 	%r2, %r1, -2;
	mov.u32 	%r34, %ntid.y;
	add.s32 	%r3, %r34, -2;
	mul.lo.s32 	%r4, %r1, %r34;
	mov.u32 	%r35, %ctaid.x;
	mov.u32 	%r5, %tid.x;
	mad.lo.s32 	%r6, %r2, %r35, %r5;
	mov.u32 	%r36, %ctaid.y;
	mov.u32 	%r7, %tid.y;
	mad.lo.s32 	%r37, %r3, %r36, %r7;
	max.u32 	%r38, %r6, %r37;
	setp.gt.u32 	%p58, %r38, 10001;
	setp.lt.s32 	%p14, %r33, 1;
	@%p14 bra 	$L__BB1_12;
	add.s32 	%r205, %r37, -1;
	add.s32 	%r206, %r6, -1;
	mul.lo.s32 	%r40, %r7, %r1;
	add.s32 	%r11, %r40, %r5;
	setp.eq.s32 	%p15, %r7, 0;
	add.s32 	%r41, %r5, -1;
	setp.ge.u32 	%p16, %r41, %r2;
	or.pred  	%p17, %p15, %p16;
	setp.gt.u32 	%p18, %r7, %r3;
	or.pred  	%p2, %p17, %p18;
	sub.s32 	%r42, %r40, %r1;
	add.s32 	%r12, %r42, %r5;
	add.s32 	%r13, %r41, %r42;
	add.s32 	%r14, %r13, 2;
	add.s32 	%r15, %r41, %r40;
	add.s32 	%r16, %r15, 2;
	add.s32 	%r17, %r11, %r1;
	add.s32 	%r18, %r15, %r1;
	add.s32 	%r19, %r18, 2;
	setp.eq.s32 	%p19, %r33, 1;
	@%p19 bra 	$L__BB1_8;
	and.b32  	%r43, %r33, 2147483646;
	neg.s32 	%r202, %r43;
$L__BB1_3:
	add.s32 	%r44, %r206, 10000;
	mul.hi.s32 	%r45, %r44, 1759218605;
	shr.u32 	%r46, %r45, 31;
	shr.s32 	%r47, %r45, 12;
	add.s32 	%r48, %r47, %r46;
	mul.lo.s32 	%r49, %r48, 10000;
	sub.s32 	%r50, %r44, %r49;
	add.s32 	%r51, %r205, 10000;
	mul.hi.s32 	%r52, %r51, 1759218605;
	shr.u32 	%r53, %r52, 31;
	shr.s32 	%r54, %r52, 12;
	add.s32 	%r55, %r54, %r53;
	mul.lo.s32 	%r56, %r55, 10000;
	sub.s32 	%r57, %r51, %r56;
	mad.lo.s32 	%r58, %r57, 10000, %r50;
	selp.b32 	%r59, %r4, %r11, %p58;
	cvt.s64.s32 	%rd3, %r58;
	selp.b64 	%rd4, 100000000, %rd3, %p58;
	add.s64 	%rd5, %rd1, %rd4;
	ld.global.u8 	%rs4, [%rd5];
	mov.u32 	%r60, shared;
	add.s32 	%r61, %r60, %r59;
	st.shared.u8 	[%r61], %rs4;
	bar.sync 	0;
	setp.lt.s32 	%p21, %r206, 0;
	or.pred  	%p22, %p2, %p21;
	setp.lt.s32 	%p23, %r205, 0;
	or.pred  	%p24, %p22, %p23;
	setp.gt.s32 	%p25, %r206, 9999;
	or.pred  	%p26, %p24, %p25;
	setp.gt.s32 	%p27, %r205, 9999;
	or.pred  	%p4, %p26, %p27;
	ld.shared.u8 	%rs1, [%r61];
	selp.b32 	%r62, %r4, %r13, %p4;
	add.s32 	%r63, %r60, %r62;
	ld.shared.s8 	%r64, [%r63];
	selp.b32 	%r65, %r4, %r12, %p4;
	add.s32 	%r66, %r60, %r65;
	ld.shared.s8 	%r67, [%r66];
	add.s32 	%r68, %r67, %r64;
	selp.b32 	%r69, %r4, %r14, %p4;
	add.s32 	%r70, %r60, %r69;
	ld.shared.s8 	%r71, [%r70];
	add.s32 	%r72, %r68, %r71;
	selp.b32 	%r73, %r4, %r15, %p4;
	add.s32 	%r74, %r60, %r73;
	ld.shared.s8 	%r75, [%r74];
	add.s32 	%r76, %r72, %r75;
	selp.b32 	%r77, %r4, %r16, %p4;
	add.s32 	%r78, %r60, %r77;
	ld.shared.s8 	%r79, [%r78];
	add.s32 	%r80, %r76, %r79;
	selp.b32 	%r81, %r4, %r18, %p4;
	add.s32 	%r82, %r60, %r81;
	ld.shared.s8 	%r83, [%r82];
	add.s32 	%r84, %r80, %r83;
	selp.b32 	%r85, %r4, %r17, %p4;
	add.s32 	%r86, %r60, %r85;
	ld.shared.s8 	%r87, [%r86];
	add.s32 	%r88, %r84, %r87;
	selp.b32 	%r89, %r4, %r19, %p4;
	add.s32 	%r90, %r60, %r89;
	ld.shared.s8 	%r91, [%r90];
	add.s32 	%r92, %r88, %r91;
	selp.b32 	%r93, 0, %r92, %p4;
	setp.ne.s16 	%p28, %rs1, 0;
	and.b32  	%r94, %r93, -2;
	setp.eq.s32 	%p29, %r94, 2;
	and.pred  	%p30, %p28, %p29;
	mov.pred 	%p56, -1;
	@%p30 bra 	$L__BB1_5;
	setp.eq.s16 	%p31, %rs1, 0;
	setp.eq.s32 	%p32, %r93, 3;
	and.pred  	%p56, %p31, %p32;
$L__BB1_5:
	selp.b32 	%r95, 10000, %r206, %p4;
	selp.b32 	%r96, 9999, %r205, %p4;
	selp.u16 	%rs5, 1, 0, %p56;
	mad.lo.s32 	%r97, %r96, 10000, %r95;
	cvt.s64.s32 	%rd6, %r97;
	add.s64 	%rd7, %rd1, %rd6;
	st.global.u8 	[%rd7], %rs5;
	bar.sync 	0;
	add.s32 	%r98, %r95, 10000;
	mul.hi.s32 	%r99, %r98, 1759218605;
	shr.u32 	%r100, %r99, 31;
	shr.s32 	%r101, %r99, 12;
	add.s32 	%r102, %r101, %r100;
	mul.lo.s32 	%r103, %r102, 10000;
	sub.s32 	%r104, %r98, %r103;
	add.s32 	%r105, %r96, 10000;
	mul.hi.s32 	%r106, %r105, 1759218605;
	shr.u32 	%r107, %r106, 31;
	shr.s32 	%r108, %r106, 12;
	add.s32 	%r109, %r108, %r107;
	mul.lo.s32 	%r110, %r109, 10000;
	sub.s32 	%r111, %r105, %r110;
	mad.lo.s32 	%r112, %r111, 10000, %r104;
	selp.b32 	%r113, %r4, %r11, %p4;
	cvt.s64.s32 	%rd8, %r112;
	selp.b64 	%rd9, 100000000, %rd8, %p4;
	add.s64 	%rd10, %rd1, %rd9;
	ld.global.u8 	%rs6, [%rd10];
	add.s32 	%r115, %r60, %r113;
	st.shared.u8 	[%r115], %rs6;
	bar.sync 	0;
	or.pred  	%p58, %p2, %p4;
	selp.b32 	%r206, 10000, %r95, %p58;
	selp.b32 	%r205, 9999, %r96, %p58;
	ld.shared.u8 	%rs2, [%r115];
	selp.b32 	%r116, %r4, %r13, %p58;
	add.s32 	%r117, %r60, %r116;
	ld.shared.s8 	%r118, [%r117];
	selp.b32 	%r119, %r4, %r12, %p58;
	add.s32 	%r120, %r60, %r119;
	ld.shared.s8 	%r121, [%r120];
	add.s32 	%r122, %r121, %r118;
	selp.b32 	%r123, %r4, %r14, %p58;
	add.s32 	%r124, %r60, %r123;
	ld.shared.s8 	%r125, [%r124];
	add.s32 	%r126, %r122, %r125;
	selp.b32 	%r127, %r4, %r15, %p58;
	add.s32 	%r128, %r60, %r127;
	ld.shared.s8 	%r129, [%r128];
	add.s32 	%r130, %r126, %r129;
	selp.b32 	%r131, %r4, %r16, %p58;
	add.s32 	%r132, %r60, %r131;
	ld.shared.s8 	%r133, [%r132];
	add.s32 	%r134, %r130, %r133;
	selp.b32 	%r135, %r4, %r18, %p58;
	add.s32 	%r136, %r60, %r135;
	ld.shared.s8 	%r137, [%r136];
	add.s32 	%r138, %r134, %r137;
	selp.b32 	%r139, %r4, %r17, %p58;
	add.s32 	%r140, %r60, %r139;
	ld.shared.s8 	%r141, [%r140];
	add.s32 	%r142, %r138, %r141;
	selp.b32 	%r143, %r4, %r19, %p58;
	add.s32 	%r144, %r60, %r143;
	ld.shared.s8 	%r145, [%r144];
	add.s32 	%r146, %r142, %r145;
	selp.b32 	%r147, 0, %r146, %p58;
	setp.ne.s16 	%p34, %rs2, 0;
	and.b32  	%r148, %r147, -2;
	setp.eq.s32 	%p35, %r148, 2;
	and.pred  	%p36, %p34, %p35;
	mov.pred 	%p57, -1;
	@%p36 bra 	$L__BB1_7;
	setp.eq.s16 	%p37, %rs2, 0;
	setp.eq.s32 	%p38, %r147, 3;
	and.pred  	%p57, %p37, %p38;
$L__BB1_7:
	selp.u16 	%rs7, 1, 0, %p57;
	mad.lo.s32 	%r149, %r205, 10000, %r206;
	cvt.s64.s32 	%rd11, %r149;
	add.s64 	%rd12, %rd1, %rd11;
	st.global.u8 	[%rd12], %rs7;
	bar.sync 	0;
	add.s32 	%r202, %r202, 2;
	setp.ne.s32 	%p39, %r202, 0;
	@%p39 bra 	$L__BB1_3;
$L__BB1_8:
	and.b32  	%r150, %r33, 1;
	setp.eq.b32 	%p40, %r150, 1;
	not.pred 	%p41, %p40;
	@%p41 bra 	$L__BB1_12;
	add.s32 	%r151, %r206, 10000;
	mul.hi.s32 	%r152, %r151, 1759218605;
	shr.u32 	%r153, %r152, 31;
	shr.s32 	%r154, %r152, 12;
	add.s32 	%r155, %r154, %r153;
	mul.lo.s32 	%r156, %r155, 10000;
	sub.s32 	%r157, %r151, %r156;
	add.s32 	%r158, %r205, 10000;
	mul.hi.s32 	%r159, %r158, 1759218605;
	shr.u32 	%r160, %r159, 31;
	shr.s32 	%r161, %r159, 12;
	add.s32 	%r162, %r161, %r160;
	mul.lo.s32 	%r163, %r162, 10000;
	sub.s32 	%r164, %r158, %r163;
	mad.lo.s32 	%r165, %r164, 10000, %r157;
	selp.b32 	%r166, %r4, %r11, %p58;
	cvt.s64.s32 	%rd13, %r165;
	selp.b64 	%rd14, 100000000, %rd13, %p58;
	add.s64 	%rd15, %rd1, %rd14;
	ld.global.u8 	%rs8, [%rd15];
	mov.u32 	%r167, shared;
	add.s32 	%r168, %r167, %r166;
	st.shared.u8 	[%r168], %rs8;
	bar.sync 	0;
	setp.lt.s32 	%p43, %r206, 0;
	or.pred  	%p44, %p2, %p43;
	setp.lt.s32 	%p45, %r205, 0;
	or.pred  	%p46, %p44, %p45;
	setp.gt.s32 	%p47, %r206, 9999;
	or.pred  	%p48, %p46, %p47;
	setp.gt.s32 	%p49, %r205, 9999;
	or.pred  	%p11, %p48, %p49;
	mad.lo.s32 	%r31, %r205, 10000, %r206;
	ld.shared.u8 	%rs3, [%r168];
	selp.b32 	%r169, %r4, %r13, %p11;
	add.s32 	%r170, %r167, %r169;
	ld.shared.s8 	%r171, [%r170];
	selp.b32 	%r172, %r4, %r12, %p11;
	add.s32 	%r173, %r167, %r172;
	ld.shared.s8 	%r174, [%r173];
	add.s32 	%r175, %r174, %r171;
	selp.b32 	%r176, %r4, %r14, %p11;
	add.s32 	%r177, %r167, %r176;
	ld.shared.s8 	%r178, [%r177];
	add.s32 	%r179, %r175, %r178;
	selp.b32 	%r180, %r4, %r15, %p11;
	add.s32 	%r181, %r167, %r180;
	ld.shared.s8 	%r182, [%r181];
	add.s32 	%r183, %r179, %r182;
	selp.b32 	%r184, %r4, %r16, %p11;
	add.s32 	%r185, %r167, %r184;
	ld.shared.s8 	%r186, [%r185];
	add.s32 	%r187, %r183, %r186;
	selp.b32 	%r188, %r4, %r18, %p11;
	add.s32 	%r189, %r167, %r188;
	ld.shared.s8 	%r190, [%r189];
	add.s32 	%r191, %r187, %r190;
	selp.b32 	%r192, %r4, %r17, %p11;
	add.s32 	%r193, %r167, %r192;
	ld.shared.s8 	%r194, [%r193];
	add.s32 	%r195, %r191, %r194;
	selp.b32 	%r196, %r4, %r19, %p11;
	add.s32 	%r197, %r167, %r196;
	ld.shared.s8 	%r198, [%r197];
	add.s32 	%r199, %r195, %r198;
	selp.b32 	%r200, 0, %r199, %p11;
	setp.ne.s16 	%p50, %rs3, 0;
	and.b32  	%r201, %r200, -2;
	setp.eq.s32 	%p51, %r201, 2;
	and.pred  	%p52, %p50, %p51;
	mov.pred 	%p59, -1;
	@%p52 bra 	$L__BB1_11;
	setp.eq.s16 	%p53, %rs3, 0;
	setp.eq.s32 	%p54, %r200, 3;
	and.pred  	%p59, %p53, %p54;
$L__BB1_11:
	selp.u16 	%rs9, 1, 0, %p59;
	cvt.s64.s32 	%rd16, %r31;
	selp.b64 	%rd17, 100000000, %rd16, %p11;
	add.s64 	%rd18, %rd1, %rd17;
	st.global.u8 	[%rd18], %rs9;
	bar.sync 	0;
$L__BB1_12:
	ret;

}
	// .globl	_Z6play_2Pbi
.visible .entry _Z6play_2Pbi(
	.param .u64 .ptr .align 1 _Z6play_2Pbi_param_0,
	.param .u32 _Z6play_2Pbi_param_1
)
{
	.reg .pred 	%p<73>;
	.reg .b16 	%rs<16>;
	.reg .b32 	%r<139>;
	.reg .b64 	%rd<7>;

	ld.param.u64 	%rd3, [_Z6play_2Pbi_param_0];
	ld.param.u32 	%r23, [_Z6play_2Pbi_param_1];
	mov.u32 	%r1, %ntid.x;
	add.s32 	%r2, %r1, -2;
	mov.u32 	%r24, %ntid.y;
	add.s32 	%r3, %r24, -2;
	mov.u32 	%r25, %ctaid.x;
	mov.u32 	%r4, %tid.x;
	mad.lo.s32 	%r5, %r2, %r25, %r4;
	mov.u32 	%r26, %ctaid.y;
	mov.u32 	%r6, %tid.y;
	mad.lo.s32 	%r27, %r3, %r26, %r6;
	max.u32 	%r28, %r5, %r27;
	setp.gt.u32 	%p65, %r28, 10001;
	setp.lt.s32 	%p16, %r23, 1;
	@%p16 bra 	$L__BB2_37;
	add.s32 	%r29, %r27, -1;
	add.s32 	%r30, %r5, -1;
	cvta.to.global.u64 	%rd4, %rd3;
	mul.hi.s32 	%r31, %r30, 1759218605;
	shr.u32 	%r32, %r31, 31;
	shr.s32 	%r33, %r31, 12;
	add.s32 	%r34, %r33, %r32;
	mul.lo.s32 	%r35, %r34, 10000;
	sub.s32 	%r36, %r30, %r35;
	add.s32 	%r37, %r36, 10000;
	setp.lt.s32 	%p17, %r36, 0;
	selp.b32 	%r38, %r37, %r36, %p17;
	mul.hi.s32 	%r39, %r29, 1759218605;
	shr.u32 	%r40, %r39, 31;
	shr.s32 	%r41, %r39, 12;
	add.s32 	%r42, %r41, %r40;
	mul.lo.s32 	%r43, %r42, 10000;
	sub.s32 	%r44, %r29, %r43;
	add.s32 	%r45, %r44, 10000;
	setp.lt.s32 	%p18, %r44, 0;
	selp.b32 	%r46, %r45, %r44, %p18;
	mad.lo.s32 	%r47, %r46, 10000, %r38;
	mul.lo.s32 	%r49, %r6, %r1;
	add.s32 	%r50, %r49, %r4;
	cvt.u64.u32 	%rd5, %r47;
	add.s64 	%rd1, %rd4, %rd5;
	mov.u32 	%r51, shared;
	add.s32 	%r8, %r51, %r50;
	setp.eq.s32 	%p19, %r6, 0;
	add.s32 	%r52, %r4, -1;
	setp.ge.u32 	%p20, %r52, %r2;
	or.pred  	%p21, %p19, %p20;
	setp.gt.u32 	%p22, %r6, %r3;
	or.pred  	%p23, %p21, %p22;
	setp.lt.s32 	%p24, %r5, 1;
	or.pred  	%p25, %p23, %p24;
	setp.lt.s32 	%p26, %r27, 1;
	or.pred  	%p27, %p25, %p26;
	setp.gt.s32 	%p28, %r5, 10000;
	or.pred  	%p29, %p27, %p28;
	setp.gt.s32 	%p30, %r27, 10000;
	or.pred  	%p2, %p29, %p30;
	mad.lo.s32 	%r53, %r29, 10000, %r30;
	sub.s32 	%r54, %r49, %r1;
	add.s32 	%r55, %r54, %r4;
	add.s32 	%r9, %r51, %r55;
	add.s32 	%r10, %r8, %r1;
	cvt.u64.u32 	%rd6, %r53;
	add.s64 	%rd2, %rd4, %rd6;
	and.b32  	%r11, %r23, 3;
	setp.lt.u32 	%p31, %r23, 4;
	@%p31 bra 	$L__BB2_28;
	and.b32  	%r56, %r23, 2147483644;
	neg.s32 	%r137, %r56;
$L__BB2_3:
	@%p65 bra 	$L__BB2_5;
	ld.global.u8 	%rs6, [%rd1];
	st.shared.u8 	[%r8], %rs6;
$L__BB2_5:
	bar.sync 	0;
	@%p2 bra 	$L__BB2_9;
	ld.shared.u8 	%rs1, [%r8];
	ld.shared.s8 	%r57, [%r9+-1];
	ld.shared.s8 	%r58, [%r9];
	add.s32 	%r59, %r58, %r57;
	ld.shared.s8 	%r60, [%r9+1];
	add.s32 	%r61, %r59, %r60;
	ld.shared.s8 	%r62, [%r8+-1];
	add.s32 	%r63, %r61, %r62;
	ld.shared.s8 	%r64, [%r8+1];
	add.s32 	%r65, %r63, %r64;
	ld.shared.s8 	%r66, [%r10+-1];
	add.s32 	%r67, %r65, %r66;
	ld.shared.s8 	%r68, [%r10];
	add.s32 	%r69, %r67, %r68;
	ld.shared.s8 	%r70, [%r10+1];
	add.s32 	%r71, %r69, %r70;
	setp.ne.s16 	%p33, %rs1, 0;
	and.b32  	%r72, %r71, -2;
	setp.eq.s32 	%p34, %r72, 2;
	and.pred  	%p35, %p33, %p34;
	mov.pred 	%p66, -1;
	@%p35 bra 	$L__BB2_8;
	setp.eq.s16 	%p36, %rs1, 0;
	setp.eq.s32 	%p37, %r71, 3;
	and.pred  	%p66, %p36, %p37;
$L__BB2_8:
	selp.u16 	%rs7, 1, 0, %p66;
	st.global.u8 	[%rd2], %rs7;
$L__BB2_9:
	bar.sync 	0;
	@%p2 bra 	$L__BB2_11;
	ld.global.u8 	%rs8, [%rd1];
	st.shared.u8 	[%r8], %rs8;
$L__BB2_11:
	bar.sync 	0;
	@%p2 bra 	$L__BB2_15;
	ld.shared.u8 	%rs2, [%r8];
	ld.shared.s8 	%r73, [%r9+-1];
	ld.shared.s8 	%r74, [%r9];
	add.s32 	%r75, %r74, %r73;
	ld.shared.s8 	%r76, [%r9+1];
	add.s32 	%r77, %r75, %r76;
	ld.shared.s8 	%r78, [%r8+-1];
	add.s32 	%r79, %r77, %r78;
	ld.shared.s8 	%r80, [%r8+1];
	add.s32 	%r81, %r79, %r80;
	ld.shared.s8 	%r82, [%r10+-1];
	add.s32 	%r83, %r81, %r82;
	ld.shared.s8 	%r84, [%r10];
	add.s32 	%r85, %r83, %r84;
	ld.shared.s8 	%r86, [%r10+1];
	add.s32 	%r87, %r85, %r86;
	setp.ne.s16 	%p39, %rs2, 0;
	and.b32  	%r88, %r87, -2;
	setp.eq.s32 	%p40, %r88, 2;
	and.pred  	%p41, %p39, %p40;
	mov.pred 	%p67, -1;
	@%p41 bra 	$L__BB2_14;
	setp.eq.s16 	%p42, %rs2, 0;
	setp.eq.s32 	%p43, %r87, 3;
	and.pred  	%p67, %p42, %p43;
$L__BB2_14:
	selp.u16 	%rs9, 1, 0, %p67;
	st.global.u8 	[%rd2], %rs9;
$L__BB2_15:
	bar.sync 	0;
	@%p2 bra 	$L__BB2_17;
	ld.global.u8 	%rs10, [%rd1];
	st.shared.u8 	[%r8], %rs10;
$L__BB2_17:
	bar.sync 	0;
	@%p2 bra 	$L__BB2_21;
	ld.shared.u8 	%rs3, [%r8];
	ld.shared.s8 	%r89, [%r9+-1];
	ld.shared.s8 	%r90, [%r9];
	add.s32 	%r91, %r90, %r89;
	ld.shared.s8 	%r92, [%r9+1];
	add.s32 	%r93, %r91, %r92;
	ld.shared.s8 	%r94, [%r8+-1];
	add.s32 	%r95, %r93, %r94;
	ld.shared.s8 	%r96, [%r8+1];
	add.s32 	%r97, %r95, %r96;
	ld.shared.s8 	%r98, [%r10+-1];
	add.s32 	%r99, %r97, %r98;
	ld.shared.s8 	%r100, [%r10];
	add.s32 	%r101, %r99, %r100;
	ld.shared.s8 	%r102, [%r10+1];
	add.s32 	%r103, %r101, %r102;
	setp.ne.s16 	%p45, %rs3, 0;
	and.b32  	%r104, %r103, -2;
	setp.eq.s32 	%p46, %r104, 2;
	and.pred  	%p47, %p45, %p46;
	mov.pred 	%p68, -1;
	@%p47 bra 	$L__BB2_20;
	setp.eq.s16 	%p48, %rs3, 0;
	setp.eq.s32 	%p49, %r103, 3;
	and.pred  	%p68, %p48, %p49;
$L__BB2_20:
	selp.u16 	%rs11, 1, 0, %p68;
	st.global.u8 	[%rd2], %rs11;
$L__BB2_21:
	bar.sync 	0;
	@%p2 bra 	$L__BB2_23;
	ld.global.u8 	%rs12, [%rd1];
	st.shared.u8 	[%r8], %rs12;
$L__BB2_23:
	bar.sync 	0;
	@%p2 bra 	$L__BB2_27;
	ld.shared.u8 	%rs4, [%r8];
	ld.shared.s8 	%r105, [%r9+-1];
	ld.shared.s8 	%r106, [%r9];
	add.s32 	%r107, %r106, %r105;
	ld.shared.s8 	%r108, [%r9+1];
	add.s32 	%r109, %r107, %r108;
	ld.shared.s8 	%r110, [%r8+-1];
	add.s32 	%r111, %r109, %r110;
	ld.shared.s8 	%r112, [%r8+1];
	add.s32 	%r113, %r111, %r112;
	ld.shared.s8 	%r114, [%r10+-1];
	add.s32 	%r115, %r113, %r114;
	ld.shared.s8 	%r116, [%r10];
	add.s32 	%r117, %r115, %r116;
	ld.shared.s8 	%r118, [%r10+1];
	add.s32 	%r119, %r117, %r118;
	setp.ne.s16 	%p51, %rs4, 0;
	and.b32  	%r120, %r119, -2;
	setp.eq.s32 	%p52, %r120, 2;
	and.pred  	%p53, %p51, %p52;
	mov.pred 	%p69, -1;
	@%p53 bra 	$L__BB2_26;
	setp.eq.s16 	%p54, %rs4, 0;
	setp.eq.s32 	%p55, %r119, 3;
	and.pred  	%p69, %p54, %p55;
$L__BB2_26:
	selp.u16 	%rs13, 1, 0, %p69;
	st.global.u8 	[%rd2], %rs13;
$L__BB2_27:
	bar.sync 	0;
	add.s32 	%r137, %r137, 4;
	setp.ne.s32 	%p56, %r137, 0;
	mov.pred 	%p65, %p2;
	@%p56 bra 	$L__BB2_3;
$L__BB2_28:
	setp.eq.s32 	%p57, %r11, 0;
	@%p57 bra 	$L__BB2_37;
	neg.s32 	%r138, %r11;
$L__BB2_30:
	.pragma "nounroll";
	@%p65 bra 	$L__BB2_32;
	ld.global.u8 	%rs14, [%rd1];
	st.shared.u8 	[%r8], %rs14;
$L__BB2_32:
	bar.sync 	0;
	@%p2 bra 	$L__BB2_36;
	ld.shared.u8 	%rs5, [%r8];
	ld.shared.s8 	%r121, [%r9+-1];
	ld.shared.s8 	%r122, [%r9];
	add.s32 	%r123, %r122, %r121;
	ld.shared.s8 	%r124, [%r9+1];
	add.s32 	%r125, %r123, %r124;
	ld.shared.s8 	%r126, [%r8+-1];
	add.s32 	%r127, %r125, %r126;
	ld.shared.s8 	%r128, [%r8+1];
	add.s32 	%r129, %r127, %r128;
	ld.shared.s8 	%r130, [%r10+-1];
	add.s32 	%r131, %r129, %r130;
	ld.shared.s8 	%r132, [%r10];
	add.s32 	%r133, %r131, %r132;
	ld.shared.s8 	%r134, [%r10+1];
	add.s32 	%r135, %r133, %r134;
	setp.ne.s16 	%p59, %rs5, 0;
	and.b32  	%r136, %r135, -2;
	setp.eq.s32 	%p60, %r136, 2;
	and.pred  	%p61, %p59, %p60;
	mov.pred 	%p72, -1;
	@%p61 bra 	$L__BB2_35;
	setp.eq.s16 	%p62, %rs5, 0;
	setp.eq.s32 	%p63, %r135, 3;
	and.pred  	%p72, %p62, %p63;
$L__BB2_35:
	selp.u16 	%rs15, 1, 0, %p72;
	st.global.u8 	[%rd2], %rs15;
$L__BB2_36:
	bar.sync 	0;
	add.s32 	%r138, %r138, 1;
	setp.ne.s32 	%p64, %r138, 0;
	mov.pred 	%p65, %p2;
	@%p64 bra 	$L__BB2_30;
$L__BB2_37:
	ret;

}
	// .globl	_Z6play_3Pbi
.visible .entry _Z6play_3Pbi(
	.param .u64 .ptr .align 1 _Z6play_3Pbi_param_0,
	.param .u32 _Z6play_3Pbi_param_1
)
{
	.reg .pred 	%p<35>;
	.reg .b16 	%rs<10>;
	.reg .b32 	%r<236>;
	.reg .b64 	%rd<19>;

	ld.param.u64 	%rd3, [_Z6play_3Pbi_param_0];
	ld.param.u32 	%r30, [_Z6play_3Pbi_param_1];
	cvta.to.global.u64 	%rd1, %rd3;
	mov.u32 	%r1, %tid.x;
	mov.u32 	%r2, %ntid.x;
	mov.u32 	%r31, %ctaid.x;
	mul.lo.s32 	%r3, %r2, %r31;
	add.s32 	%r4, %r3, %r1;
	mov.u32 	%r5, %tid.y;
	mov.u32 	%r6, %ntid.y;
	mov.u32 	%r32, %ctaid.y;
	mul.lo.s32 	%r7, %r6, %r32;
	add.s32 	%r33, %r7, %r5;
	setp.gt.s32 	%p3, %r4, 9999;
	setp.gt.u32 	%p4, %r33, 9999;
	or.pred  	%p5, %p3, %p4;
	@%p5 bra 	$L__BB3_13;
	mul.lo.s32 	%r9, %r2, %r6;
	add.s32 	%r10, %r2, 2;
	add.s32 	%r34, %r6, 2;
	mad.lo.s32 	%r35, %r5, %r2, %r1;
	mad.lo.s32 	%r36, %r10, %r34, %r9;
	add.s32 	%r11, %r36, -1;
	div.u32 	%r37, %r11, %r9;
	mul.lo.s32 	%r12, %r37, %r35;
	add.s32 	%r13, %r12, %r37;
	setp.lt.s32 	%p6, %r30, 1;
	@%p6 bra 	$L__BB3_13;
	add.s32 	%r14, %r7, -1;
	mad.lo.s32 	%r39, %r5, %r10, %r1;
	add.s32 	%r40, %r39, %r10;
	mov.u32 	%r41, shared;
	add.s32 	%r15, %r41, %r40;
	add.s32 	%r16, %r41, %r39;
	add.s32 	%r42, %r15, %r2;
	add.s32 	%r17, %r42, 2;
	mad.lo.s32 	%r43, %r33, 10000, %r4;
	cvt.s64.s32 	%rd4, %r43;
	add.s64 	%rd2, %rd1, %rd4;
	add.s32 	%r18, %r12, 1;
	max.s32 	%r44, %r13, %r18;
	sub.s32 	%r45, %r44, %r12;
	and.b32  	%r19, %r45, 3;
	add.s32 	%r20, %r41, %r12;
	add.s32 	%r21, %r12, 2;
	add.s32 	%r22, %r12, 3;
	sub.s32 	%r23, %r12, %r44;
	mov.b32 	%r233, 0;
$L__BB3_3:
	setp.gt.u32 	%p7, %r9, %r11;
	@%p7 bra 	$L__BB3_10;
	setp.eq.s32 	%p8, %r19, 0;
	mov.u32 	%r234, %r12;
	@%p8 bra 	$L__BB3_8;
	setp.eq.s32 	%p9, %r19, 1;
	div.u32 	%r46, %r12, %r10;
	mul.lo.s32 	%r48, %r46, %r10;
	add.s32 	%r49, %r14, %r46;
	mul.hi.s32 	%r50, %r49, 1759218605;
	shr.u32 	%r51, %r50, 31;
	shr.s32 	%r52, %r50, 12;
	add.s32 	%r53, %r52, %r51;
	mul.lo.s32 	%r54, %r53, 10000;
	sub.s32 	%r55, %r49, %r54;
	add.s32 	%r56, %r55, 10000;
	setp.lt.s32 	%p10, %r55, 0;
	selp.b32 	%r57, %r56, %r55, %p10;
	not.b32 	%r58, %r48;
	add.s32 	%r59, %r12, %r58;
	add.s32 	%r60, %r59, %r3;
	mul.hi.s32 	%r61, %r60, 1759218605;
	shr.u32 	%r62, %r61, 31;
	shr.s32 	%r63, %r61, 12;
	add.s32 	%r64, %r63, %r62;
	mul.lo.s32 	%r65, %r64, 10000;
	sub.s32 	%r66, %r60, %r65;
	add.s32 	%r67, %r66, 10000;
	setp.lt.s32 	%p11, %r66, 0;
	selp.b32 	%r68, %r67, %r66, %p11;
	mad.lo.s32 	%r69, %r57, 10000, %r68;
	cvt.u64.u32 	%rd5, %r69;
	add.s64 	%rd6, %rd1, %rd5;
	ld.global.u8 	%rs2, [%rd6];
	st.shared.u8 	[%r20], %rs2;
	mov.u32 	%r234, %r18;
	@%p9 bra 	$L__BB3_8;
	setp.eq.s32 	%p12, %r19, 2;
	div.u32 	%r70, %r18, %r10;
	mul.lo.s32 	%r72, %r70, %r10;
	add.s32 	%r73, %r14, %r70;
	mul.hi.s32 	%r74, %r73, 1759218605;
	shr.u32 	%r75, %r74, 31;
	shr.s32 	%r76, %r74, 12;
	add.s32 	%r77, %r76, %r75;
	mul.lo.s32 	%r78, %r77, 10000;
	sub.s32 	%r79, %r73, %r78;
	add.s32 	%r80, %r79, 10000;
	setp.lt.s32 	%p13, %r79, 0;
	selp.b32 	%r81, %r80, %r79, %p13;
	sub.s32 	%r82, %r12, %r72;
	add.s32 	%r83, %r82, %r3;
	mul.hi.s32 	%r84, %r83, 1759218605;
	shr.u32 	%r85, %r84, 31;
	shr.s32 	%r86, %r84, 12;
	add.s32 	%r87, %r86, %r85;
	mul.lo.s32 	%r88, %r87, 10000;
	sub.s32 	%r89, %r83, %r88;
	add.s32 	%r90, %r89, 10000;
	setp.lt.s32 	%p14, %r89, 0;
	selp.b32 	%r91, %r90, %r89, %p14;
	mad.lo.s32 	%r92, %r81, 10000, %r91;
	cvt.u64.u32 	%rd7, %r92;
	add.s64 	%rd8, %rd1, %rd7;
	ld.global.u8 	%rs3, [%rd8];
	st.shared.u8 	[%r20+1], %rs3;
	mov.u32 	%r234, %r21;
	@%p12 bra 	$L__BB3_8;
	div.u32 	%r93, %r21, %r10;
	mul.lo.s32 	%r95, %r93, %r10;
	add.s32 	%r96, %r14, %r93;
	mul.hi.s32 	%r97, %r96, 1759218605;
	shr.u32 	%r98, %r97, 31;
	shr.s32 	%r99, %r97, 12;
	add.s32 	%r100, %r99, %r98;
	mul.lo.s32 	%r101, %r100, 10000;
	sub.s32 	%r102, %r96, %r101;
	add.s32 	%r103, %r102, 10000;
	setp.lt.s32 	%p15, %r102, 0;
	selp.b32 	%r104, %r103, %r102, %p15;
	not.b32 	%r105, %r95;
	add.s32 	%r106, %r21, %r105;
	add.s32 	%r107, %r106, %r3;
	mul.hi.s32 	%r108, %r107, 1759218605;
	shr.u32 	%r109, %r108, 31;
	shr.s32 	%r110, %r108, 12;
	add.s32 	%r111, %r110, %r109;
	mul.lo.s32 	%r112, %r111, 10000;
	sub.s32 	%r113, %r107, %r112;
	add.s32 	%r114, %r113, 10000;
	setp.lt.s32 	%p16, %r113, 0;
	selp.b32 	%r115, %r114, %r113, %p16;
	mad.lo.s32 	%r116, %r104, 10000, %r115;
	cvt.u64.u32 	%rd9, %r116;
	add.s64 	%rd10, %rd1, %rd9;
	ld.global.u8 	%rs4, [%rd10];
	st.shared.u8 	[%r20+2], %rs4;
	mov.u32 	%r234, %r22;
$L__BB3_8:
	setp.gt.u32 	%p17, %r23, -4;
	@%p17 bra 	$L__BB3_10;
$L__BB3_9:
	div.u32 	%r117, %r234, %r10;
	mul.lo.s32 	%r119, %r117, %r10;
	add.s32 	%r120, %r14, %r117;
	mul.hi.s32 	%r121, %r120, 1759218605;
	shr.u32 	%r122, %r121, 31;
	shr.s32 	%r123, %r121, 12;
	add.s32 	%r124, %r123, %r122;
	mul.lo.s32 	%r125, %r124, 10000;
	sub.s32 	%r126, %r120, %r125;
	add.s32 	%r127, %r126, 10000;
	setp.lt.s32 	%p18, %r126, 0;
	selp.b32 	%r128, %r127, %r126, %p18;
	not.b32 	%r129, %r119;
	add.s32 	%r130, %r234, %r129;
	add.s32 	%r131, %r130, %r3;
	mul.hi.s32 	%r132, %r131, 1759218605;
	shr.u32 	%r133, %r132, 31;
	shr.s32 	%r134, %r132, 12;
	add.s32 	%r135, %r134, %r133;
	mul.lo.s32 	%r136, %r135, 10000;
	sub.s32 	%r137, %r131, %r136;
	add.s32 	%r138, %r137, 10000;
	setp.lt.s32 	%p19, %r137, 0;
	selp.b32 	%r139, %r138, %r137, %p19;
	mad.lo.s32 	%r140, %r128, 10000, %r139;
	cvt.u64.u32 	%rd11, %r140;
	add.s64 	%rd12, %rd1, %rd11;
	ld.global.u8 	%rs5, [%rd12];
	add.s32 	%r142, %r41, %r234;
	st.shared.u8 	[%r142], %rs5;
	add.s32 	%r143, %r234, 1;
	div.u32 	%r144, %r143, %r10;
	mul.lo.s32 	%r146, %r144, %r10;
	add.s32 	%r147, %r14, %r144;
	mul.hi.s32 	%r148, %r147, 1759218605;
	shr.u32 	%r149, %r148, 31;
	shr.s32 	%r150, %r148, 12;
	add.s32 	%r151, %r150, %r149;
	mul.lo.s32 	%r152, %r151, 10000;
	sub.s32 	%r153, %r147, %r152;
	add.s32 	%r154, %r153, 10000;
	setp.lt.s32 	%p20, %r153, 0;
	selp.b32 	%r155, %r154, %r153, %p20;
	sub.s32 	%r156, %r234, %r146;
	add.s32 	%r157, %r156, %r3;
	mul.hi.s32 	%r158, %r157, 1759218605;
	shr.u32 	%r159, %r158, 31;
	shr.s32 	%r160, %r158, 12;
	add.s32 	%r161, %r160, %r159;
	mul.lo.s32 	%r162, %r161, 10000;
	sub.s32 	%r163, %r157, %r162;
	add.s32 	%r164, %r163, 10000;
	setp.lt.s32 	%p21, %r163, 0;
	selp.b32 	%r165, %r164, %r163, %p21;
	mad.lo.s32 	%r166, %r155, 10000, %r165;
	cvt.u64.u32 	%rd13, %r166;
	add.s64 	%rd14, %rd1, %rd13;
	ld.global.u8 	%rs6, [%rd14];
	st.shared.u8 	[%r142+1], %rs6;
	add.s32 	%r167, %r234, 2;
	div.u32 	%r168, %r167, %r10;
	mul.lo.s32 	%r170, %r168, %r10;
	add.s32 	%r171, %r14, %r168;
	mul.hi.s32 	%r172, %r171, 1759218605;
	shr.u32 	%r173, %r172, 31;
	shr.s32 	%r174, %r172, 12;
	add.s32 	%r175, %r174, %r173;
	mul.lo.s32 	%r176, %r175, 10000;
	sub.s32 	%r177, %r171, %r176;
	add.s32 	%r178, %r177, 10000;
	setp.lt.s32 	%p22, %r177, 0;
	selp.b32 	%r179, %r178, %r177, %p22;
	not.b32 	%r180, %r170;
	add.s32 	%r181, %r167, %r180;
	add.s32 	%r182, %r181, %r3;
	mul.hi.s32 	%r183, %r182, 1759218605;
	shr.u32 	%r184, %r183, 31;
	shr.s32 	%r185, %r183, 12;
	add.s32 	%r186, %r185, %r184;
	mul.lo.s32 	%r187, %r186, 10000;
	sub.s32 	%r188, %r182, %r187;
	add.s32 	%r189, %r188, 10000;
	setp.lt.s32 	%p23, %r188, 0;
	selp.b32 	%r190, %r189, %r188, %p23;
	mad.lo.s32 	%r191, %r179, 10000, %r190;
	cvt.u64.u32 	%rd15, %r191;
	add.s64 	%rd16, %rd1, %rd15;
	ld.global.u8 	%rs7, [%rd16];
	st.shared.u8 	[%r142+2], %rs7;
	add.s32 	%r192, %r234, 3;
	div.u32 	%r193, %r192, %r10;
	mul.lo.s32 	%r195, %r193, %r10;
	add.s32 	%r196, %r14, %r193;
	mul.hi.s32 	%r197, %r196, 1759218605;
	shr.u32 	%r198, %r197, 31;
	shr.s32 	%r199, %r197, 12;
	add.s32 	%r200, %r199, %r198;
	mul.lo.s32 	%r201, %r200, 10000;
	sub.s32 	%r202, %r196, %r201;
	add.s32 	%r203, %r202, 10000;
	setp.lt.s32 	%p24, %r202, 0;
	selp.b32 	%r204, %r203, %r202, %p24;
	not.b32 	%r205, %r195;
	add.s32 	%r206, %r192, %r205;
	add.s32 	%r207, %r206, %r3;
	mul.hi.s32 	%r208, %r207, 1759218605;
	shr.u32 	%r209, %r208, 31;
	shr.s32 	%r210, %r208, 12;
	add.s32 	%r211, %r210, %r209;
	mul.lo.s32 	%r212, %r211, 10000;
	sub.s32 	%r213, %r207, %r212;
	add.s32 	%r214, %r213, 10000;
	setp.lt.s32 	%p25, %r213, 0;
	selp.b32 	%r215, %r214, %r213, %p25;
	mad.lo.s32 	%r216, %r204, 10000, %r215;
	cvt.u64.u32 	%rd17, %r216;
	add.s64 	%rd18, %rd1, %rd17;
	ld.global.u8 	%rs8, [%rd18];
	st.shared.u8 	[%r142+3], %rs8;
	add.s32 	%r234, %r234, 4;
	setp.lt.s32 	%p26, %r234, %r13;
	@%p26 bra 	$L__BB3_9;
$L__BB3_10:
	bar.sync 	0;
	ld.shared.u8 	%rs1, [%r15+1];
	ld.shared.s8 	%r217, [%r16];
	ld.shared.s8 	%r218, [%r16+1];
	add.s32 	%r219, %r218, %r217;
	ld.shared.s8 	%r220, [%r16+2];
	add.s32 	%r221, %r219, %r220;
	ld.shared.s8 	%r222, [%r15];
	add.s32 	%r223, %r221, %r222;
	ld.shared.s8 	%r224, [%r15+2];
	add.s32 	%r225, %r223, %r224;
	ld.shared.s8 	%r226, [%r17];
	add.s32 	%r227, %r225, %r226;
	ld.shared.s8 	%r228, [%r17+1];
	add.s32 	%r229, %r227, %r228;
	ld.shared.s8 	%r230, [%r17+2];
	add.s32 	%r231, %r229, %r230;
	setp.ne.s16 	%p28, %rs1, 0;
	and.b32  	%r232, %r231, -2;
	setp.eq.s32 	%p29, %r232, 2;
	and.pred  	%p30, %p28, %p29;
	mov.pred 	%p34, -1;
	@%p30 bra 	$L__BB3_12;
	setp.eq.s16 	%p31, %rs1, 0;
	setp.eq.s32 	%p32, %r231, 3;
	and.pred  	%p34, %p31, %p32;
$L__BB3_12:
	selp.u16 	%rs9, 1, 0, %p34;
	st.global.u8 	[%rd2], %rs9;
	bar.sync 	0;
	add.s32 	%r233, %r233, 1;
	setp.ne.s32 	%p33, %r233, %r30;
	@%p33 bra 	$L__BB3_3;
$L__BB3_13:
	ret;

}
	// .globl	_Z6play_4Pbi
.visible .entry _Z6play_4Pbi(
	.param .u64 .ptr .align 1 _Z6play_4Pbi_param_0,
	.param .u32 _Z6play_4Pbi_param_1
)
{
	.reg .pred 	%p<60>;
	.reg .b16 	%rs<11>;
	.reg .b32 	%r<146>;
	.reg .b64 	%rd<21>;

	ld.param.u64 	%rd10, [_Z6play_4Pbi_param_0];
	ld.param.u32 	%r15, [_Z6play_4Pbi_param_1];
	mov.u32 	%r16, %tid.x;
	mov.u32 	%r17, %ntid.x;
	mov.u32 	%r18, %ctaid.x;
	mad.lo.s32 	%r1, %r17, %r18, %r16;
	mov.u32 	%r19, %tid.y;
	mov.u32 	%r20, %ntid.y;
	mov.u32 	%r21, %ctaid.y;
	mad.lo.s32 	%r22, %r20, %r21, %r19;
	setp.gt.s32 	%p11, %r1, 9999;
	setp.gt.u32 	%p12, %r22, 9999;
	or.pred  	%p13, %p11, %p12;
	setp.lt.s32 	%p14, %r15, 1;
	or.pred  	%p15, %p13, %p14;
	@%p15 bra 	$L__BB4_17;
	cvta.to.global.u64 	%rd11, %rd10;
	mul.lo.s32 	%r23, %r22, 10000;
	add.s32 	%r24, %r23, %r1;
	cvt.s64.s32 	%rd12, %r24;
	add.s64 	%rd1, %rd11, %rd12;
	add.s32 	%r25, %r1, -1;
	mul.hi.s32 	%r26, %r25, 1759218605;
	shr.u32 	%r27, %r26, 31;
	shr.s32 	%r28, %r26, 12;
	add.s32 	%r29, %r28, %r27;
	mul.lo.s32 	%r30, %r29, 10000;
	sub.s32 	%r31, %r25, %r30;
	add.s32 	%r32, %r31, 10000;
	setp.lt.s32 	%p16, %r31, 0;
	selp.b32 	%r33, %r32, %r31, %p16;
	setp.eq.s32 	%p17, %r22, 0;
	add.s32 	%r34, %r23, -10000;
	selp.b32 	%r35, 99990000, %r34, %p17;
	add.s32 	%r36, %r35, %r33;
	cvt.u64.u32 	%rd13, %r36;
	add.s64 	%rd2, %rd11, %rd13;
	mul.hi.s32 	%r37, %r1, 1759218605;
	shr.u32 	%r38, %r37, 31;
	shr.s32 	%r39, %r37, 12;
	add.s32 	%r40, %r39, %r38;
	mul.lo.s32 	%r41, %r40, 10000;
	sub.s32 	%r42, %r1, %r41;
	add.s32 	%r43, %r42, 10000;
	setp.lt.s32 	%p18, %r42, 0;
	selp.b32 	%r44, %r43, %r42, %p18;
	add.s32 	%r45, %r35, %r44;
	cvt.u64.u32 	%rd14, %r45;
	add.s64 	%rd3, %rd11, %rd14;
	add.s32 	%r46, %r1, 1;
	mul.hi.s32 	%r47, %r46, 1759218605;
	shr.u32 	%r48, %r47, 31;
	shr.s32 	%r49, %r47, 12;
	add.s32 	%r50, %r49, %r48;
	mul.lo.s32 	%r51, %r50, 10000;
	sub.s32 	%r52, %r46, %r51;
	add.s32 	%r53, %r52, 10000;
	setp.lt.s32 	%p19, %r52, 0;
	selp.b32 	%r54, %r53, %r52, %p19;
	add.s32 	%r55, %r35, %r54;
	cvt.u64.u32 	%rd15, %r55;
	add.s64 	%rd4, %rd11, %rd15;
	add.s32 	%r56, %r33, %r23;
	cvt.u64.u32 	%rd16, %r56;
	add.s64 	%rd5, %rd11, %rd16;
	add.s32 	%r57, %r54, %r23;
	cvt.u64.u32 	%rd17, %r57;
	add.s64 	%rd6, %rd11, %rd17;
	setp.eq.s32 	%p20, %r22, 9999;
	add.s32 	%r58, %r23, 10000;
	selp.b32 	%r59, 0, %r58, %p20;
	add.s32 	%r60, %r33, %r59;
	cvt.u64.u32 	%rd18, %r60;
	add.s64 	%rd7, %rd11, %rd18;
	add.s32 	%r61, %r44, %r59;
	cvt.u64.u32 	%rd19, %r61;
	add.s64 	%rd8, %rd11, %rd19;
	add.s32 	%r62, %r54, %r59;
	cvt.u64.u32 	%rd20, %r62;
	add.s64 	%rd9, %rd11, %rd20;
	and.b32  	%r3, %r15, 3;
	setp.lt.u32 	%p21, %r15, 4;
	@%p21 bra 	$L__BB4_12;
	and.b32  	%r63, %r15, 2147483644;
	neg.s32 	%r144, %r63;
$L__BB4_3:
	ld.global.u8 	%rs1, [%rd1];
	ld.global.s8 	%r64, [%rd2];
	ld.global.s8 	%r65, [%rd3];
	add.s32 	%r66, %r65, %r64;
	ld.global.s8 	%r67, [%rd4];
	add.s32 	%r68, %r66, %r67;
	ld.global.s8 	%r69, [%rd5];
	add.s32 	%r70, %r68, %r69;
	ld.global.s8 	%r71, [%rd6];
	add.s32 	%r72, %r70, %r71;
	ld.global.s8 	%r73, [%rd7];
	add.s32 	%r74, %r72, %r73;
	ld.global.s8 	%r75, [%rd8];
	add.s32 	%r76, %r74, %r75;
	ld.global.s8 	%r77, [%rd9];
	add.s32 	%r78, %r76, %r77;
	bar.sync 	0;
	setp.ne.s16 	%p23, %rs1, 0;
	and.b32  	%r79, %r78, -2;
	setp.eq.s32 	%p24, %r79, 2;
	and.pred  	%p25, %p23, %p24;
	mov.pred 	%p55, -1;
	@%p25 bra 	$L__BB4_5;
	setp.eq.s16 	%p26, %rs1, 0;
	setp.eq.s32 	%p27, %r78, 3;
	and.pred  	%p55, %p26, %p27;
$L__BB4_5:
	selp.u16 	%rs6, 1, 0, %p55;
	st.global.u8 	[%rd1], %rs6;
	bar.sync 	0;
	ld.global.u8 	%rs2, [%rd1];
	ld.global.s8 	%r80, [%rd2];
	ld.global.s8 	%r81, [%rd3];
	add.s32 	%r82, %r81, %r80;
	ld.global.s8 	%r83, [%rd4];
	add.s32 	%r84, %r82, %r83;
	ld.global.s8 	%r85, [%rd5];
	add.s32 	%r86, %r84, %r85;
	ld.global.s8 	%r87, [%rd6];
	add.s32 	%r88, %r86, %r87;
	ld.global.s8 	%r89, [%rd7];
	add.s32 	%r90, %r88, %r89;
	ld.global.s8 	%r91, [%rd8];
	add.s32 	%r92, %r90, %r91;
	ld.global.s8 	%r93, [%rd9];
	add.s32 	%r94, %r92, %r93;
	bar.sync 	0;
	setp.ne.s16 	%p29, %rs2, 0;
	and.b32  	%r95, %r94, -2;
	setp.eq.s32 	%p30, %r95, 2;
	and.pred  	%p31, %p29, %p30;
	mov.pred 	%p56, -1;
	@%p31 bra 	$L__BB4_7;
	setp.eq.s16 	%p32, %rs2, 0;
	setp.eq.s32 	%p33, %r94, 3;
	and.pred  	%p56, %p32, %p33;
$L__BB4_7:
	selp.u16 	%rs7, 1, 0, %p56;
	st.global.u8 	[%rd1], %rs7;
	bar.sync 	0;
	ld.global.u8 	%rs3, [%rd1];
	ld.global.s8 	%r96, [%rd2];
	ld.global.s8 	%r97, [%rd3];
	add.s32 	%r98, %r97, %r96;
	ld.global.s8 	%r99, [%rd4];
	add.s32 	%r100, %r98, %r99;
	ld.global.s8 	%r101, [%rd5];
	add.s32 	%r102, %r100, %r101;
	ld.global.s8 	%r103, [%rd6];
	add.s32 	%r104, %r102, %r103;
	ld.global.s8 	%r105, [%rd7];
	add.s32 	%r106, %r104, %r105;
	ld.global.s8 	%r107, [%rd8];
	add.s32 	%r108, %r106, %r107;
	ld.global.s8 	%r109, [%rd9];
	add.s32 	%r110, %r108, %r109;
	bar.sync 	0;
	setp.ne.s16 	%p35, %rs3, 0;
	and.b32  	%r111, %r110, -2;
	setp.eq.s32 	%p36, %r111, 2;
	and.pred  	%p37, %p35, %p36;
	mov.pred 	%p57, -1;
	@%p37 bra 	$L__BB4_9;
	setp.eq.s16 	%p38, %rs3, 0;
	setp.eq.s32 	%p39, %r110, 3;
	and.pred  	%p57, %p38, %p39;
$L__BB4_9:
	selp.u16 	%rs8, 1, 0, %p57;
	st.global.u8 	[%rd1], %rs8;
	bar.sync 	0;
	ld.global.u8 	%rs4, [%rd1];
	ld.global.s8 	%r112, [%rd2];
	ld.global.s8 	%r113, [%rd3];
	add.s32 	%r114, %r113, %r112;
	ld.global.s8 	%r115, [%rd4];
	add.s32 	%r116, %r114, %r115;
	ld.global.s8 	%r117, [%rd5];
	add.s32 	%r118, %r116, %r117;
	ld.global.s8 	%r119, [%rd6];
	add.s32 	%r120, %r118, %r119;
	ld.global.s8 	%r121, [%rd7];
	add.s32 	%r122, %r120, %r121;
	ld.global.s8 	%r123, [%rd8];
	add.s32 	%r124, %r122, %r123;
	ld.global.s8 	%r125, [%rd9];
	add.s32 	%r126, %r124, %r125;
	bar.sync 	0;
	setp.ne.s16 	%p41, %rs4, 0;
	and.b32  	%r127, %r126, -2;
	setp.eq.s32 	%p42, %r127, 2;
	and.pred  	%p43, %p41, %p42;
	mov.pred 	%p58, -1;
	@%p43 bra 	$L__BB4_11;
	setp.eq.s16 	%p44, %rs4, 0;
	setp.eq.s32 	%p45, %r126, 3;
	and.pred  	%p58, %p44, %p45;
$L__BB4_11:
	selp.u16 	%rs9, 1, 0, %p58;
	st.global.u8 	[%rd1], %rs9;
	bar.sync 	0;
	add.s32 	%r144, %r144, 4;
	setp.ne.s32 	%p46, %r144, 0;
	@%p46 bra 	$L__BB4_3;
$L__BB4_12:
	setp.eq.s32 	%p47, %r3, 0;
	@%p47 bra 	$L__BB4_17;
	neg.s32 	%r145, %r3;
$L__BB4_14:
	.pragma "nounroll";
	ld.global.u8 	%rs5, [%rd1];
	ld.global.s8 	%r128, [%rd2];
	ld.global.s8 	%r129, [%rd3];
	add.s32 	%r130, %r129, %r128;
	ld.global.s8 	%r131, [%rd4];
	add.s32 	%r132, %r130, %r131;
	ld.global.s8 	%r133, [%rd5];
	add.s32 	%r134, %r132, %r133;
	ld.global.s8 	%r135, [%rd6];
	add.s32 	%r136, %r134, %r135;
	ld.global.s8 	%r137, [%rd7];
	add.s32 	%r138, %r136, %r137;
	ld.global.s8 	%r139, [%rd8];
	add.s32 	%r140, %r138, %r139;
	ld.global.s8 	%r141, [%rd9];
	add.s32 	%r142, %r140, %r141;
	bar.sync 	0;
	setp.ne.s16 	%p49, %rs5, 0;
	and.b32  	%r143, %r142, -2;
	setp.eq.s32 	%p50, %r143, 2;
	and.pred  	%p51, %p49, %p50;
	mov.pred 	%p59, -1;
	@%p51 bra 	$L__BB4_16;
	setp.eq.s16 	%p52, %rs5, 0;
	setp.eq.s32 	%p53, %r142, 3;
	and.pred  	%p59, %p52, %p53;
$L__BB4_16:
	selp.u16 	%rs10, 1, 0, %p59;
	st.global.u8 	[%rd1], %rs10;
	bar.sync 	0;
	add.s32 	%r145, %r145, 1;
	setp.ne.s32 	%p54, %r145, 0;
	@%p54 bra 	$L__BB4_14;
$L__BB4_17:
	ret;

}
	// .globl	_Z6play_5yPbi
.visible .entry _Z6play_5yPbi(
	.param .u64 _Z6play_5yPbi_param_0,
	.param .u64 .ptr .align 1 _Z6play_5yPbi_param_1,
	.param .u32 _Z6play_5yPbi_param_2
)
{
	.reg .pred 	%p<42>;
	.reg .b16 	%rs<4>;
	.reg .b32 	%r<219>;
	.reg .b64 	%rd<6>;

	ld.param.u64 	%rd2, [_Z6play_5yPbi_param_0];
	ld.param.u64 	%rd3, [_Z6play_5yPbi_param_1];
	ld.param.u32 	%r21, [_Z6play_5yPbi_param_2];
	mov.u32 	%r22, %tid.x;
	mov.u32 	%r23, %ntid.x;
	mov.u32 	%r24, %ctaid.x;
	mad.lo.s32 	%r1, %r23, %r24, %r22;
	mov.u32 	%r25, %tid.y;
	mov.u32 	%r26, %ntid.y;
	mov.u32 	%r27, %ctaid.y;
	mad.lo.s32 	%r28, %r26, %r27, %r25;
	setp.gt.s32 	%p7, %r1, 9999;
	setp.gt.u32 	%p8, %r28, 9999;
	or.pred  	%p9, %p7, %p8;
	setp.lt.s32 	%p10, %r21, 1;
	or.pred  	%p11, %p9, %p10;
	@%p11 bra 	$L__BB5_12;
	cvta.to.global.u64 	%rd4, %rd3;
	mul.lo.s32 	%r29, %r28, 10000;
	add.s32 	%r3, %r29, %r1;
	add.s32 	%r30, %r1, -1;
	mul.hi.s32 	%r31, %r30, 1759218605;
	shr.u32 	%r32, %r31, 31;
	shr.s32 	%r33, %r31, 12;
	add.s32 	%r34, %r33, %r32;
	mul.lo.s32 	%r35, %r34, 10000;
	sub.s32 	%r36, %r30, %r35;
	add.s32 	%r37, %r36, 10000;
	setp.lt.s32 	%p12, %r36, 0;
	selp.b32 	%r38, %r37, %r36, %p12;
	setp.eq.s32 	%p13, %r28, 0;
	add.s32 	%r39, %r29, -10000;
	selp.b32 	%r40, 99990000, %r39, %p13;
	add.s32 	%r4, %r40, %r38;
	mul.hi.s32 	%r41, %r1, 1759218605;
	shr.u32 	%r42, %r41, 31;
	shr.s32 	%r43, %r41, 12;
	add.s32 	%r44, %r43, %r42;
	mul.lo.s32 	%r45, %r44, 10000;
	sub.s32 	%r46, %r1, %r45;
	add.s32 	%r47, %r46, 10000;
	setp.lt.s32 	%p14, %r46, 0;
	selp.b32 	%r48, %r47, %r46, %p14;
	add.s32 	%r5, %r40, %r48;
	add.s32 	%r49, %r1, 1;
	mul.hi.s32 	%r50, %r49, 1759218605;
	shr.u32 	%r51, %r50, 31;
	shr.s32 	%r52, %r50, 12;
	add.s32 	%r53, %r52, %r51;
	mul.lo.s32 	%r54, %r53, 10000;
	sub.s32 	%r55, %r49, %r54;
	add.s32 	%r56, %r55, 10000;
	setp.lt.s32 	%p15, %r55, 0;
	selp.b32 	%r57, %r56, %r55, %p15;
	add.s32 	%r6, %r40, %r57;
	add.s32 	%r7, %r38, %r29;
	add.s32 	%r8, %r57, %r29;
	setp.eq.s32 	%p16, %r28, 9999;
	add.s32 	%r58, %r29, 10000;
	selp.b32 	%r59, 0, %r58, %p16;
	add.s32 	%r9, %r38, %r59;
	add.s32 	%r10, %r48, %r59;
	add.s32 	%r11, %r57, %r59;
	cvt.s64.s32 	%rd5, %r3;
	add.s64 	%rd1, %rd4, %rd5;
	setp.eq.s32 	%p17, %r21, 1;
	@%p17 bra 	$L__BB5_8;
	and.b32  	%r60, %r21, 2147483646;
	neg.s32 	%r218, %r60;
$L__BB5_3:
	tex.1d.v4.s32.s32 	{%r61, %r62, %r63, %r64}, [%rd2, {%r3}];
	and.b32  	%r14, %r61, 255;
	setp.ne.s32 	%p19, %r14, 0;
	tex.1d.v4.s32.s32 	{%r65, %r66, %r67, %r68}, [%rd2, {%r4}];
	cvt.s32.s8 	%r69, %r65;
	tex.1d.v4.s32.s32 	{%r70, %r71, %r72, %r73}, [%rd2, {%r5}];
	cvt.s32.s8 	%r74, %r70;
	add.s32 	%r75, %r74, %r69;
	tex.1d.v4.s32.s32 	{%r76, %r77, %r78, %r79}, [%rd2, {%r6}];
	cvt.s32.s8 	%r80, %r76;
	add.s32 	%r81, %r75, %r80;
	tex.1d.v4.s32.s32 	{%r82, %r83, %r84, %r85}, [%rd2, {%r7}];
	cvt.s32.s8 	%r86, %r82;
	add.s32 	%r87, %r81, %r86;
	tex.1d.v4.s32.s32 	{%r88, %r89, %r90, %r91}, [%rd2, {%r8}];
	cvt.s32.s8 	%r92, %r88;
	add.s32 	%r93, %r87, %r92;
	tex.1d.v4.s32.s32 	{%r94, %r95, %r96, %r97}, [%rd2, {%r9}];
	cvt.s32.s8 	%r98, %r94;
	add.s32 	%r99, %r93, %r98;
	tex.1d.v4.s32.s32 	{%r100, %r101, %r102, %r103}, [%rd2, {%r10}];
	cvt.s32.s8 	%r104, %r100;
	add.s32 	%r105, %r99, %r104;
	tex.1d.v4.s32.s32 	{%r106, %r107, %r108, %r109}, [%rd2, {%r11}];
	cvt.s32.s8 	%r110, %r106;
	add.s32 	%r111, %r105, %r110;
	bar.sync 	0;
	and.b32  	%r112, %r111, -2;
	setp.eq.s32 	%p20, %r112, 2;
	mov.pred 	%p39, -1;
	and.pred  	%p21, %p19, %p20;
	@%p21 bra 	$L__BB5_5;
	setp.eq.s32 	%p22, %r14, 0;
	setp.eq.s32 	%p23, %r111, 3;
	and.pred  	%p39, %p22, %p23;
$L__BB5_5:
	selp.u16 	%rs1, 1, 0, %p39;
	st.global.u8 	[%rd1], %rs1;
	bar.sync 	0;
	tex.1d.v4.s32.s32 	{%r113, %r114, %r115, %r116}, [%rd2, {%r3}];
	and.b32  	%r16, %r113, 255;
	setp.ne.s32 	%p25, %r16, 0;
	tex.1d.v4.s32.s32 	{%r117, %r118, %r119, %r120}, [%rd2, {%r4}];
	cvt.s32.s8 	%r121, %r117;
	tex.1d.v4.s32.s32 	{%r122, %r123, %r124, %r125}, [%rd2, {%r5}];
	cvt.s32.s8 	%r126, %r122;
	add.s32 	%r127, %r126, %r121;
	tex.1d.v4.s32.s32 	{%r128, %r129, %r130, %r131}, [%rd2, {%r6}];
	cvt.s32.s8 	%r132, %r128;
	add.s32 	%r133, %r127, %r132;
	tex.1d.v4.s32.s32 	{%r134, %r135, %r136, %r137}, [%rd2, {%r7}];
	cvt.s32.s8 	%r138, %r134;
	add.s32 	%r139, %r133, %r138;
	tex.1d.v4.s32.s32 	{%r140, %r141, %r142, %r143}, [%rd2, {%r8}];
	cvt.s32.s8 	%r144, %r140;
	add.s32 	%r145, %r139, %r144;
	tex.1d.v4.s32.s32 	{%r146, %r147, %r148, %r149}, [%rd2, {%r9}];
	cvt.s32.s8 	%r150, %r146;
	add.s32 	%r151, %r145, %r150;
	tex.1d.v4.s32.s32 	{%r152, %r153, %r154, %r155}, [%rd2, {%r10}];
	cvt.s32.s8 	%r156, %r152;
	add.s32 	%r157, %r151, %r156;
	tex.1d.v4.s32.s32 	{%r158, %r159, %r160, %r161}, [%rd2, {%r11}];
	cvt.s32.s8 	%r162, %r158;
	add.s32 	%r163, %r157, %r162;
	bar.sync 	0;
	and.b32  	%r164, %r163, -2;
	setp.eq.s32 	%p26, %r164, 2;
	mov.pred 	%p40, -1;
	and.pred  	%p27, %p25, %p26;
	@%p27 bra 	$L__BB5_7;
	setp.eq.s32 	%p28, %r16, 0;
	setp.eq.s32 	%p29, %r163, 3;
	and.pred  	%p40, %p28, %p29;
$L__BB5_7:
	selp.u16 	%rs2, 1, 0, %p40;
	st.global.u8 	[%rd1], %rs2;
	bar.sync 	0;
	add.s32 	%r218, %r218, 2;
	setp.ne.s32 	%p30, %r218, 0;
	@%p30 bra 	$L__BB5_3;
$L__BB5_8:
	and.b32  	%r165, %r21, 1;
	setp.eq.b32 	%p31, %r165, 1;
	not.pred 	%p32, %p31;
	@%p32 bra 	$L__BB5_12;
	tex.1d.v4.s32.s32 	{%r166, %r167, %r168, %r169}, [%rd2, {%r3}];
	and.b32  	%r19, %r166, 255;
	setp.ne.s32 	%p34, %r19, 0;
	tex.1d.v4.s32.s32 	{%r170, %r171, %r172, %r173}, [%rd2, {%r4}];
	cvt.s32.s8 	%r174, %r170;
	tex.1d.v4.s32.s32 	{%r175, %r176, %r177, %r178}, [%rd2, {%r5}];
	cvt.s32.s8 	%r179, %r175;
	add.s32 	%r180, %r179, %r174;
	tex.1d.v4.s32.s32 	{%r181, %r182, %r183, %r184}, [%rd2, {%r6}];
	cvt.s32.s8 	%r185, %r181;
	add.s32 	%r186, %r180, %r185;
	tex.1d.v4.s32.s32 	{%r187, %r188, %r189, %r190}, [%rd2, {%r7}];
	cvt.s32.s8 	%r191, %r187;
	add.s32 	%r192, %r186, %r191;
	tex.1d.v4.s32.s32 	{%r193, %r194, %r195, %r196}, [%rd2, {%r8}];
	cvt.s32.s8 	%r197, %r193;
	add.s32 	%r198, %r192, %r197;
	tex.1d.v4.s32.s32 	{%r199, %r200, %r201, %r202}, [%rd2, {%r9}];
	cvt.s32.s8 	%r203, %r199;
	add.s32 	%r204, %r198, %r203;
	tex.1d.v4.s32.s32 	{%r205, %r206, %r207, %r208}, [%rd2, {%r10}];
	cvt.s32.s8 	%r209, %r205;
	add.s32 	%r210, %r204, %r209;
	tex.1d.v4.s32.s32 	{%r211, %r212, %r213, %r214}, [%rd2, {%r11}];
	cvt.s32.s8 	%r215, %r211;
	add.s32 	%r216, %r210, %r215;
	bar.sync 	0;
	and.b32  	%r217, %r216, -2;
	setp.eq.s32 	%p35, %r217, 2;
	mov.pred 	%p41, -1;
	and.pred  	%p36, %p34, %p35;
	@%p36 bra 	$L__BB5_11;
	setp.eq.s32 	%p37, %r19, 0;
	setp.eq.s32 	%p38, %r216, 3;
	and.pred  	%p41, %p37, %p38;
$L__BB5_11:
	selp.u16 	%rs3, 1, 0, %p41;
	st.global.u8 	[%rd1], %rs3;
	bar.sync 	0;
$L__BB5_12:
	ret;

}
	// .globl	_Z6play_6Pbi
.visible .entry _Z6play_6Pbi(
	.param .u64 .ptr .align 1 _Z6play_6Pbi_param_0,
	.param .u32 _Z6play_6Pbi_param_1
)
{
	.reg .pred 	%p<77>;
	.reg .b16 	%rs<36>;
	.reg .b32 	%r<151>;
	.reg .b64 	%rd<13>;

	ld.param.u64 	%rd6, [_Z6play_6Pbi_param_0];
	ld.param.u32 	%r29, [_Z6play_6Pbi_param_1];
	mov.u32 	%r1, %ntid.x;
	mov.u32 	%r2, %ntid.y;
	mov.u32 	%r30, %ctaid.x;
	mov.u32 	%r3, %tid.x;
	mad.lo.s32 	%r4, %r30, %r1, %r3;
	mov.u32 	%r31, %ctaid.y;
	mul.lo.s32 	%r5, %r31, %r2;
	mov.u32 	%r6, %tid.y;
	add.s32 	%r32, %r5, %r6;
	setp.gt.s32 	%p11, %r4, 9999;
	setp.gt.u32 	%p12, %r32, 9999;
	or.pred  	%p13, %p11, %p12;
	setp.lt.s32 	%p14, %r29, 1;
	or.pred  	%p15, %p13, %p14;
	@%p15 bra 	$L__BB6_57;
	add.s32 	%r33, %r1, 2;
	cvta.to.global.u64 	%rd7, %rd6;
	add.s32 	%r34, %r6, 1;
	mul.lo.s32 	%r35, %r32, 10000;
	add.s32 	%r36, %r35, %r4;
	cvt.s64.s32 	%rd8, %r36;
	add.s64 	%rd1, %rd7, %rd8;
	mad.lo.s32 	%r37, %r33, %r6, %r33;
	add.s32 	%r38, %r37, %r3;
	mov.u32 	%r39, shared;
	add.s32 	%r8, %r39, %r38;
	add.s32 	%r40, %r4, 9999;
	mul.hi.s32 	%r41, %r40, 1759218605;
	shr.u32 	%r42, %r41, 31;
	shr.s32 	%r43, %r41, 12;
	add.s32 	%r44, %r43, %r42;
	mul.lo.s32 	%r45, %r44, 10000;
	sub.s32 	%r46, %r40, %r45;
	add.s32 	%r47, %r46, %r35;
	cvt.s64.s32 	%rd9, %r47;
	add.s64 	%rd2, %rd7, %rd9;
	add.s32 	%r9, %r39, %r37;
	add.s32 	%r10, %r1, -1;
	add.s32 	%r48, %r4, 1;
	mul.hi.s32 	%r49, %r48, 1759218605;
	shr.u32 	%r50, %r49, 31;
	shr.s32 	%r51, %r49, 12;
	add.s32 	%r52, %r51, %r50;
	mul.lo.s32 	%r53, %r52, 10000;
	sub.s32 	%r54, %r48, %r53;
	add.s32 	%r55, %r54, %r35;
	cvt.s64.s32 	%rd10, %r55;
	add.s64 	%rd3, %rd7, %rd10;
	add.s32 	%r56, %r37, %r33;
	add.s32 	%r11, %r9, %r33;
	setp.eq.s32 	%p16, %r32, 0;
	add.s32 	%r57, %r35, -10000;
	selp.b32 	%r58, 99990000, %r57, %p16;
	add.s32 	%r59, %r58, %r4;
	cvt.s64.s32 	%rd11, %r59;
	add.s64 	%rd4, %rd7, %rd11;
	add.s32 	%r12, %r39, %r3;
	add.s32 	%r13, %r2, -1;
	add.s32 	%r60, %r34, %r5;
	setp.eq.s32 	%p17, %r60, 10000;
	add.s32 	%r61, %r35, 10000;
	selp.b32 	%r62, 0, %r61, %p17;
	add.s32 	%r63, %r62, %r4;
	cvt.s64.s32 	%rd12, %r63;
	add.s64 	%rd5, %rd7, %rd12;
	mad.lo.s32 	%r64, %r2, %r6, %r2;
	add.s32 	%r65, %r64, %r34;
	add.s32 	%r14, %r12, %r65;
	shl.b32 	%r66, %r33, 1;
	sub.s32 	%r67, %r56, %r66;
	add.s32 	%r15, %r12, %r67;
	add.s32 	%r16, %r33, %r8;
	and.b32  	%r17, %r29, 3;
	setp.lt.u32 	%p18, %r29, 4;
	@%p18 bra 	$L__BB6_44;
	and.b32  	%r68, %r29, 2147483644;
	neg.s32 	%r149, %r68;
$L__BB6_3:
	setp.ne.s32 	%p19, %r3, 0;
	ld.global.u8 	%rs6, [%rd1];
	st.shared.u8 	[%r8+1], %rs6;
	@%p19 bra 	$L__BB6_5;
	ld.global.u8 	%rs7, [%rd2];
	st.shared.u8 	[%r9], %rs7;
$L__BB6_5:
	setp.ne.s32 	%p20, %r3, %r10;
	@%p20 bra 	$L__BB6_7;
	ld.global.u8 	%rs8, [%rd3];
	st.shared.u8 	[%r11+-1], %rs8;
$L__BB6_7:
	setp.ne.s32 	%p21, %r6, 0;
	@%p21 bra 	$L__BB6_9;
	ld.global.u8 	%rs9, [%rd4];
	st.shared.u8 	[%r12+1], %rs9;
$L__BB6_9:
	setp.ne.s32 	%p22, %r6, %r13;
	@%p22 bra 	$L__BB6_11;
	ld.global.u8 	%rs10, [%rd5];
	st.shared.u8 	[%r14+1], %rs10;
$L__BB6_11:
	bar.sync 	0;
	ld.shared.u8 	%rs1, [%r8+1];
	ld.shared.s8 	%r69, [%r15];
	ld.shared.s8 	%r70, [%r15+1];
	add.s32 	%r71, %r70, %r69;
	ld.shared.s8 	%r72, [%r15+2];
	add.s32 	%r73, %r71, %r72;
	ld.shared.s8 	%r74, [%r8];
	add.s32 	%r75, %r73, %r74;
	ld.shared.s8 	%r76, [%r8+2];
	add.s32 	%r77, %r75, %r76;
	ld.shared.s8 	%r78, [%r16];
	add.s32 	%r79, %r77, %r78;
	ld.shared.s8 	%r80, [%r16+1];
	add.s32 	%r81, %r79, %r80;
	ld.shared.s8 	%r82, [%r16+2];
	add.s32 	%r83, %r81, %r82;
	setp.ne.s16 	%p24, %rs1, 0;
	and.b32  	%r84, %r83, -2;
	setp.eq.s32 	%p25, %r84, 2;
	and.pred  	%p26, %p24, %p25;
	mov.pred 	%p72, -1;
	@%p26 bra 	$L__BB6_13;
	setp.eq.s16 	%p27, %rs1, 0;
	setp.eq.s32 	%p28, %r83, 3;
	and.pred  	%p72, %p27, %p28;
$L__BB6_13:
	setp.ne.s32 	%p29, %r3, 0;
	selp.u16 	%rs11, 1, 0, %p72;
	st.global.u8 	[%rd1], %rs11;
	bar.sync 	0;
	ld.global.u8 	%rs12, [%rd1];
	st.shared.u8 	[%r8+1], %rs12;
	@%p29 bra 	$L__BB6_15;
	ld.global.u8 	%rs13, [%rd2];
	st.shared.u8 	[%r9], %rs13;
$L__BB6_15:
	setp.ne.s32 	%p30, %r3, %r10;
	@%p30 bra 	$L__BB6_17;
	ld.global.u8 	%rs14, [%rd3];
	st.shared.u8 	[%r11+-1], %rs14;
$L__BB6_17:
	setp.ne.s32 	%p31, %r6, 0;
	@%p31 bra 	$L__BB6_19;
	ld.global.u8 	%rs15, [%rd4];
	st.shared.u8 	[%r12+1], %rs15;
$L__BB6_19:
	setp.ne.s32 	%p32, %r6, %r13;
	@%p32 bra 	$L__BB6_21;
	ld.global.u8 	%rs16, [%rd5];
	st.shared.u8 	[%r14+1], %rs16;
$L__BB6_21:
	bar.sync 	0;
	ld.shared.u8 	%rs2, [%r8+1];
	ld.shared.s8 	%r85, [%r15];
	ld.shared.s8 	%r86, [%r15+1];
	add.s32 	%r87, %r86, %r85;
	ld.shared.s8 	%r88, [%r15+2];
	add.s32 	%r89, %r87, %r88;
	ld.shared.s8 	%r90, [%r8];
	add.s32 	%r91, %r89, %r90;
	ld.shared.s8 	%r92, [%r8+2];
	add.s32 	%r93, %r91, %r92;
	ld.shared.s8 	%r94, [%r16];
	add.s32 	%r95, %r93, %r94;
	ld.shared.s8 	%r96, [%r16+1];
	add.s32 	%r97, %r95, %r96;
	ld.shared.s8 	%r98, [%r16+2];
	add.s32 	%r99, %r97, %r98;
	setp.ne.s16 	%p34, %rs2, 0;
	and.b32  	%r100, %r99, -2;
	setp.eq.s32 	%p35, %r100, 2;
	and.pred  	%p36, %p34, %p35;
	mov.pred 	%p73, -1;
	@%p36 bra 	$L__BB6_23;
	setp.eq.s16 	%p37, %rs2, 0;
	setp.eq.s32 	%p38, %r99, 3;
	and.pred  	%p73, %p37, %p38;
$L__BB6_23:
	setp.ne.s32 	%p39, %r3, 0;
	selp.u16 	%rs17, 1, 0, %p73;
	st.global.u8 	[%rd1], %rs17;
	bar.sync 	0;
	ld.global.u8 	%rs18, [%rd1];
	st.shared.u8 	[%r8+1], %rs18;
	@%p39 bra 	$L__BB6_25;
	ld.global.u8 	%rs19, [%rd2];
	st.shared.u8 	[%r9], %rs19;
$L__BB6_25:
	setp.ne.s32 	%p40, %r3, %r10;
	@%p40 bra 	$L__BB6_27;
	ld.global.u8 	%rs20, [%rd3];
	st.shared.u8 	[%r11+-1], %rs20;
$L__BB6_27:
	setp.ne.s32 	%p41, %r6, 0;
	@%p41 bra 	$L__BB6_29;
	ld.global.u8 	%rs21, [%rd4];
	st.shared.u8 	[%r12+1], %rs21;
$L__BB6_29:
	setp.ne.s32 	%p42, %r6, %r13;
	@%p42 bra 	$L__BB6_31;
	ld.global.u8 	%rs22, [%rd5];
	st.shared.u8 	[%r14+1], %rs22;
$L__BB6_31:
	bar.sync 	0;
	ld.shared.u8 	%rs3, [%r8+1];
	ld.shared.s8 	%r101, [%r15];
	ld.shared.s8 	%r102, [%r15+1];
	add.s32 	%r103, %r102, %r101;
	ld.shared.s8 	%r104, [%r15+2];
	add.s32 	%r105, %r103, %r104;
	ld.shared.s8 	%r106, [%r8];
	add.s32 	%r107, %r105, %r106;
	ld.shared.s8 	%r108, [%r8+2];
	add.s32 	%r109, %r107, %r108;
	ld.shared.s8 	%r110, [%r16];
	add.s32 	%r111, %r109, %r110;
	ld.shared.s8 	%r112, [%r16+1];
	add.s32 	%r113, %r111, %r112;
	ld.shared.s8 	%r114, [%r16+2];
	add.s32 	%r115, %r113, %r114;
	setp.ne.s16 	%p44, %rs3, 0;
	and.b32  	%r116, %r115, -2;
	setp.eq.s32 	%p45, %r116, 2;
	and.pred  	%p46, %p44, %p45;
	mov.pred 	%p74, -1;
	@%p46 bra 	$L__BB6_33;
	setp.eq.s16 	%p47, %rs3, 0;
	setp.eq.s32 	%p48, %r115, 3;
	and.pred  	%p74, %p47, %p48;
$L__BB6_33:
	setp.ne.s32 	%p49, %r3, 0;
	selp.u16 	%rs23, 1, 0, %p74;
	st.global.u8 	[%rd1], %rs23;
	bar.sync 	0;
	ld.global.u8 	%rs24, [%rd1];
	st.shared.u8 	[%r8+1], %rs24;
	@%p49 bra 	$L__BB6_35;
	ld.global.u8 	%rs25, [%rd2];
	st.shared.u8 	[%r9], %rs25;
$L__BB6_35:
	setp.ne.s32 	%p50, %r3, %r10;
	@%p50 bra 	$L__BB6_37;
	ld.global.u8 	%rs26, [%rd3];
	st.shared.u8 	[%r11+-1], %rs26;
$L__BB6_37:
	setp.ne.s32 	%p51, %r6, 0;
	@%p51 bra 	$L__BB6_39;
	ld.global.u8 	%rs27, [%rd4];
	st.shared.u8 	[%r12+1], %rs27;
$L__BB6_39:
	setp.ne.s32 	%p52, %r6, %r13;
	@%p52 bra 	$L__BB6_41;
	ld.global.u8 	%rs28, [%rd5];
	st.shared.u8 	[%r14+1], %rs28;
$L__BB6_41:
	bar.sync 	0;
	ld.shared.u8 	%rs4, [%r8+1];
	ld.shared.s8 	%r117, [%r15];
	ld.shared.s8 	%r118, [%r15+1];
	add.s32 	%r119, %r118, %r117;
	ld.shared.s8 	%r120, [%r15+2];
	add.s32 	%r121, %r119, %r120;
	ld.shared.s8 	%r122, [%r8];
	add.s32 	%r123, %r121, %r122;
	ld.shared.s8 	%r124, [%r8+2];
	add.s32 	%r125, %r123, %r124;
	ld.shared.s8 	%r126, [%r16];
	add.s32 	%r127, %r125, %r126;
	ld.shared.s8 	%r128, [%r16+1];
	add.s32 	%r129, %r127, %r128;
	ld.shared.s8 	%r130, [%r16+2];
	add.s32 	%r131, %r129, %r130;
	setp.ne.s16 	%p54, %rs4, 0;
	and.b32  	%r132, %r131, -2;
	setp.eq.s32 	%p55, %r132, 2;
	and.pred  	%p56, %p54, %p55;
	mov.pred 	%p75, -1;
	@%p56 bra 	$L__BB6_43;
	setp.eq.s16 	%p57, %rs4, 0;
	setp.eq.s32 	%p58, %r131, 3;
	and.pred  	%p75, %p57, %p58;
$L__BB6_43:
	selp.u16 	%rs29, 1, 0, %p75;
	st.global.u8 	[%rd1], %rs29;
	bar.sync 	0;
	add.s32 	%r149, %r149, 4;
	setp.ne.s32 	%p59, %r149, 0;
	@%p59 bra 	$L__BB6_3;
$L__BB6_44:
	setp.eq.s32 	%p60, %r17, 0;
	@%p60 bra 	$L__BB6_57;
	neg.s32 	%r150, %r17;
$L__BB6_46:
	.pragma "nounroll";
	setp.ne.s32 	%p61, %r3, 0;
	ld.global.u8 	%rs30, [%rd1];
	st.shared.u8 	[%r8+1], %rs30;
	@%p61 bra 	$L__BB6_48;
	ld.global.u8 	%rs31, [%rd2];
	st.shared.u8 	[%r9], %rs31;
$L__BB6_48:
	setp.ne.s32 	%p62, %r3, %r10;
	@%p62 bra 	$L__BB6_50;
	ld.global.u8 	%rs32, [%rd3];
	st.shared.u8 	[%r11+-1], %rs32;
$L__BB6_50:
	setp.ne.s32 	%p63, %r6, 0;
	@%p63 bra 	$L__BB6_52;
	ld.global.u8 	%rs33, [%rd4];
	st.shared.u8 	[%r12+1], %rs33;
$L__BB6_52:
	setp.ne.s32 	%p64, %r6, %r13;
	@%p64 bra 	$L__BB6_54;
	ld.global.u8 	%rs34, [%rd5];
	st.shared.u8 	[%r14+1], %rs34;
$L__BB6_54:
	bar.sync 	0;
	ld.shared.u8 	%rs5, [%r8+1];
	ld.shared.s8 	%r133, [%r15];
	ld.shared.s8 	%r134, [%r15+1];
	add.s32 	%r135, %r134, %r133;
	ld.shared.s8 	%r136, [%r15+2];
	add.s32 	%r137, %r135, %r136;
	ld.shared.s8 	%r138, [%r8];
	add.s32 	%r139, %r137, %r138;
	ld.shared.s8 	%r140, [%r8+2];
	add.s32 	%r141, %r139, %r140;
	ld.shared.s8 	%r142, [%r16];
	add.s32 	%r143, %r141, %r142;
	ld.shared.s8 	%r144, [%r16+1];
	add.s32 	%r145, %r143, %r144;
	ld.shared.s8 	%r146, [%r16+2];
	add.s32 	%r147, %r145, %r146;
	setp.ne.s16 	%p66, %rs5, 0;
	and.b32  	%r148, %r147, -2;
	setp.eq.s32 	%p67, %r148, 2;
	and.pred  	%p68, %p66, %p67;
	mov.pred 	%p76, -1;
	@%p68 bra 	$L__BB6_56;
	setp.eq.s16 	%p69, %rs5, 0;
	setp.eq.s32 	%p70, %r147, 3;
	and.pred  	%p76, %p69, %p70;
$L__BB6_56:
	selp.u16 	%rs35, 1, 0, %p76;
	st.global.u8 	[%rd1], %rs35;
	bar.sync 	0;
	add.s32 	%r150, %r150, 1;
	setp.ne.s32 	%p71, %r150, 0;
	@%p71 bra 	$L__BB6_46;
$L__BB6_57:
	ret;

}


// ===== COMPILED SASS (sm_100) =====

	.target	sm_100

	.elftype	@"ET_EXEC"


//--------------------- .note.nv.tkinfo           --------------------------
	.section	.note.nv.tkinfo,"",@"SHT_NOTE"
	.sectionflags	@"SHF_NOTE_NV_TKINFO"
	.tkinfo
        /*0018*/ 	.word	0x00000002
        /*0030*/ 	.string	""
        /*0030*/ 	.string	"ptxas"
        /*0030*/ 	.string	"Cuda compilation tools, release 13.0, V13.0.88"
        /*0030*/ 	.string	"Build cuda_13.0.r13.0/compiler.36424714_0"
        /*0030*/ 	.string	"-arch sm_100 -m 64 "



//--------------------- .note.nv.cuinfo           --------------------------
	.section	.note.nv.cuinfo,"",@"SHT_NOTE"
	.sectionflags	@"SHF_NOTE_NV_CUINFO"
        /*0018*/ 	.short	0x0002
        /*001a*/ 	.short	0x0064
        /*001c*/ 	.short	0x0082
	.zero		2


//--------------------- .nv.info                  --------------------------
	.section	.nv.info,"",@"SHT_CUDA_INFO"
	.align	4


	//----- nvinfo : EIATTR_REGCOUNT
	.align		4
        /*0000*/ 	.byte	0x04, 0x2f
        /*0002*/ 	.short	(.L_10 - .L_9)
	.align		4
.L_9:
        /*0004*/ 	.word	index@(_Z10initializePbi)
        /*0008*/ 	.word	0x0000001f


	//----- nvinfo : EIATTR_FRAME_SIZE
	.align		4
.L_10:
        /*000c*/ 	.byte	0x04, 0x11
        /*000e*/ 	.short	(.L_12 - .L_11)
	.align		4
.L_11:
        /*0010*/ 	.word	index@(_Z10initializePbi)
        /*0014*/ 	.word	0x00000030


	//----- nvinfo : EIATTR_REGCOUNT
	.align		4
.L_12:
        /*0018*/ 	.byte	0x04, 0x2f
        /*001a*/ 	.short	(.L_14 - .L_13)
	.align		4
.L_13:
        /*001c*/ 	.word	index@(_Z6play_1Pbi)
        /*0020*/ 	.word	0x0000001b


	//----- nvinfo : EIATTR_FRAME_SIZE
	.align		4
.L_14:
        /*0024*/ 	.byte	0x04, 0x11
        /*0026*/ 	.short	(.L_16 - .L_15)
	.align		4
.L_15:
        /*0028*/ 	.word	index@(_Z6play_1Pbi)
        /*002c*/ 	.word	0x00000000


	//----- nvinfo : EIATTR_REGCOUNT
	.align		4
.L_16:
        /*0030*/ 	.byte	0x04, 0x2f
        /*0032*/ 	.short	(.L_18 - .L_17)
	.align		4
.L_17:
        /*0034*/ 	.word	index@(_Z6play_2Pbi)
        /*0038*/ 	.word	0x00000015


	//----- nvinfo : EIATTR_FRAME_SIZE
	.align		4
.L_18:
        /*003c*/ 	.byte	0x04, 0x11
        /*003e*/ 	.short	(.L_20 - .L_19)
	.align		4
.L_19:
        /*0040*/ 	.word	index@(_Z6play_2Pbi)
        /*0044*/ 	.word	0x00000000


	//----- nvinfo : EIATTR_REGCOUNT
	.align		4
.L_20:
        /*0048*/ 	.byte	0x04, 0x2f
        /*004a*/ 	.short	(.L_22 - .L_21)
	.align		4
.L_21:
        /*004c*/ 	.word	index@(_Z6play_3Pbi)
        /*0050*/ 	.word	0x0000001e


	//----- nvinfo : EIATTR_FRAME_SIZE
	.align		4
.L_22:
        /*0054*/ 	.byte	0x04, 0x11
        /*0056*/ 	.short	(.L_24 - .L_23)
	.align		4
.L_23:
        /*0058*/ 	.word	index@(_Z6play_3Pbi)
        /*005c*/ 	.word	0x00000000


	//----- nvinfo : EIATTR_REGCOUNT
	.align		4
.L_24:
        /*0060*/ 	.byte	0x04, 0x2f
        /*0062*/ 	.short	(.L_26 - .L_25)
	.align		4
.L_25:
        /*0064*/ 	.word	index@(_Z6play_4Pbi)
        /*0068*/ 	.word	0x0000001e


	//----- nvinfo : EIATTR_FRAME_SIZE
	.align		4
.L_26:
        /*006c*/ 	.byte	0x04, 0x11
        /*006e*/ 	.short	(.L_28 - .L_27)
	.align		4
.L_27:
        /*0070*/ 	.word	index@(_Z6play_4Pbi)
        /*0074*/ 	.word	0x00000000


	//----- nvinfo : EIATTR_REGCOUNT
	.align		4
.L_28:
        /*0078*/ 	.byte	0x04, 0x2f
        /*007a*/ 	.short	(.L_30 - .L_29)
	.align		4
.L_29:
        /*007c*/ 	.word	index@(_Z6play_5yPbi)
        /*0080*/ 	.word	0x0000001c


	//----- nvinfo : EIATTR_FRAME_SIZE
	.align		4
.L_30:
        /*0084*/ 	.byte	0x04, 0x11
        /*0086*/ 	.short	(.L_32 - .L_31)
	.align		4
.L_31:
        /*0088*/ 	.word	index@(_Z6play_5yPbi)
        /*008c*/ 	.word	0x00000000


	//----- nvinfo : EIATTR_REGCOUNT
	.align		4
.L_32:
        /*0090*/ 	.byte	0x04, 0x2f
        /*0092*/ 	.short	(.L_34 - .L_33)
	.align		4
.L_33:
        /*0094*/ 	.word	index@(_Z6play_6Pbi)
        /*0098*/ 	.word	0x0000001f


	//----- nvinfo : EIATTR_FRAME_SIZE
	.align		4
.L_34:
        /*009c*/ 	.byte	0x04, 0x11
        /*009e*/ 	.short	(.L_36 - .L_35)
	.align		4
.L_35:
        /*00a0*/ 	.word	index@(_Z6play_6Pbi)
        /*00a4*/ 	.word	0x00000000


	//----- nvinfo : EIATTR_MIN_STACK_SIZE
	.align		4
.L_36:
        /*00a8*/ 	.byte	0x04, 0x12
        /*00aa*/ 	.short	(.L_38 - .L_37)
	.align		4
.L_37:
        /*00ac*/ 	.word	index@(_Z6play_6Pbi)
        /*00b0*/ 	.word	0x00000000


	//----- nvinfo : EIATTR_MIN_STACK_SIZE
	.align		4
.L_38:
        /*00b4*/ 	.byte	0x04, 0x12
        /*00b6*/ 	.short	(.L_40 - .L_39)
	.align		4
.L_39:
        /*00b8*/ 	.word	index@(_Z6play_5yPbi)
        /*00bc*/ 	.word	0x00000000


	//----- nvinfo : EIATTR_MIN_STACK_SIZE
	.align		4
.L_40:
        /*00c0*/ 	.byte	0x04, 0x12
        /*00c2*/ 	.short	(.L_42 - .L_41)
	.align		4
.L_41:
        /*00c4*/ 	.word	index@(_Z6play_4Pbi)
        /*00c8*/ 	.word	0x00000000


	//----- nvinfo : EIATTR_MIN_STACK_SIZE
	.align		4
.L_42:
        /*00cc*/ 	.byte	0x04, 0x12
        /*00ce*/ 	.short	(.L_44 - .L_43)
	.align		4
.L_43:
        /*00d0*/ 	.word	index@(_Z6play_3Pbi)
        /*00d4*/ 	.word	0x00000000


	//----- nvinfo : EIATTR_MIN_STACK_SIZE
	.align		4
.L_44:
        /*00d8*/ 	.byte	0x04, 0x12
        /*00da*/ 	.short	(.L_46 - .L_45)
	.align		4
.L_45:
        /*00dc*/ 	.word	index@(_Z6play_2Pbi)
        /*00e0*/ 	.word	0x00000000


	//----- nvinfo : EIATTR_MIN_STACK_SIZE
	.align		4
.L_46:
        /*00e4*/ 	.byte	0x04, 0x12
        /*00e6*/ 	.short	(.L_48 - .L_47)
	.align		4
.L_47:
        /*00e8*/ 	.word	index@(_Z6play_1Pbi)
        /*00ec*/ 	.word	0x00000000


	//----- nvinfo : EIATTR_MIN_STACK_SIZE
	.align		4
.L_48:
        /*00f0*/ 	.byte	0x04, 0x12
        /*00f2*/ 	.short	(.L_50 - .L_49)
	.align		4
.L_49:
        /*00f4*/ 	.word	index@(_Z10initializePbi)
        /*00f8*/ 	.word	0x00000030
.L_50:


//--------------------- .nv.compat                --------------------------
	.section	.nv.compat,"",@"SHT_CUDA_COMPAT_INFO"
	.align	4
        /*0000*/ 	.byte	0x02, 0x09, 0x00, 0x00, 0x02, 0x02, 0x02, 0x00, 0x02, 0x05, 0x05, 0x00, 0x03, 0x07, 0x01, 0x01
        /*0010*/ 	.byte	0x02, 0x03, 0x00, 0x00, 0x02, 0x06, 0x01, 0x00, 0x04, 0x0b, 0x08, 0x00, 0x01, 0x00, 0x00, 0x00
        /*0020*/ 	.byte	0x00, 0x00, 0x00, 0x00


//--------------------- .nv.info._Z6play_6Pbi     --------------------------
	.section	.nv.info._Z6play_6Pbi,"",@"SHT_CUDA_INFO"
	.sectionflags	@""
	.align	4


	//----- nvinfo : EIATTR_CUDA_API_VERSION
	.align		4
        /*0000*/ 	.byte	0x04, 0x37
        /*0002*/ 	.short	(.L_52 - .L_51)
.L_51:
        /*0004*/ 	.word	0x00000082


	//----- nvinfo : EIATTR_KPARAM_INFO
	.align		4
.L_52:
        /*0008*/ 	.byte	0x04, 0x17
        /*000a*/ 	.short	(.L_54 - .L_53)
.L_53:
        /*000c*/ 	.word	0x00000000
        /*0010*/ 	.short	0x0001
        /*0012*/ 	.short	0x0008
        /*0014*/ 	.byte	0x00, 0xf0, 0x11, 0x00


	//----- nvinfo : EIATTR_KPARAM_INFO
	.align		4
.L_54:
        /*0018*/ 	.byte	0x04, 0x17
        /*001a*/ 	.short	(.L_56 - .L_55)
.L_55:
        /*001c*/ 	.word	0x00000000
        /*0020*/ 	.short	0x0000
        /*0022*/ 	.short	0x0000
        /*0024*/ 	.byte	0x00, 0xf5, 0x21, 0x00


	//----- nvinfo : EIATTR_SPARSE_MMA_MASK
	.align		4
.L_56:
        /*0028*/ 	.byte	0x03, 0x50
        /*002a*/ 	.short	0x0000


	//----- nvinfo : EIATTR_MAXREG_COUNT
	.align		4
        /*002c*/ 	.byte	0x03, 0x1b
        /*002e*/ 	.short	0x00ff


	//----- nvinfo : EIATTR_NUM_BARRIERS
	.align		4
        /*0030*/ 	.byte	0x02, 0x4c
        /*0032*/ 	.byte	0x01
	.zero		1


	//----- nvinfo : EIATTR_MERCURY_ISA_VERSION
	.align		4
        /*0034*/ 	.byte	0x03, 0x5f
        /*0036*/ 	.short	0x0101


	//----- nvinfo : EIATTR_VRC_CTA_INIT_COUNT
	.align		4
        /*0038*/ 	.byte	0x02, 0x4a
	.zero		1
	.zero		1


	//----- nvinfo : EIATTR_EXIT_INSTR_OFFSETS
	.align		4
        /*003c*/ 	.byte	0x04, 0x1c
        /*003e*/ 	.short	(.L_58 - .L_57)


	//   ....[0]....
.L_57:
        /*0040*/ 	.word	0x000000f0


	//   ....[1]....
        /*0044*/ 	.word	0x00000d70


	//   ....[2]....
        /*0048*/ 	.word	0x00001010


	//----- nvinfo : EIATTR_CBANK_PARAM_SIZE
	.align		4
.L_58:
        /*004c*/ 	.byte	0x03, 0x19
        /*004e*/ 	.short	0x000c


	//----- nvinfo : EIATTR_PARAM_CBANK
	.align		4
        /*0050*/ 	.byte	0x04, 0x0a
        /*0052*/ 	.short	(.L_60 - .L_59)
	.align		4
.L_59:
        /*0054*/ 	.word	index@(.nv.constant0._Z6play_6Pbi)
        /*0058*/ 	.short	0x0380
        /*005a*/ 	.short	0x000c


	//----- nvinfo : EIATTR_SW_WAR
	.align		4
.L_60:
        /*005c*/ 	.byte	0x04, 0x36
        /*005e*/ 	.short	(.L_62 - .L_61)
.L_61:
        /*0060*/ 	.word	0x00000008
.L_62:


//--------------------- .nv.info._Z6play_5yPbi    --------------------------
	.section	.nv.info._Z6play_5yPbi,"",@"SHT_CUDA_INFO"
	.sectionflags	@""
	.align	4


	//----- nvinfo : EIATTR_CUDA_API_VERSION
	.align		4
        /*0000*/ 	.byte	0x04, 0x37
        /*0002*/ 	.short	(.L_64 - .L_63)
.L_63:
        /*0004*/ 	.word	0x00000082


	//----- nvinfo : EIATTR_KPARAM_INFO
	.align		4
.L_64:
        /*0008*/ 	.byte	0x04, 0x17
        /*000a*/ 	.short	(.L_66 - .L_65)
.L_65:
        /*000c*/ 	.word	0x00000000
        /*0010*/ 	.short	0x0002
        /*0012*/ 	.short	0x0010
        /*0014*/ 	.byte	0x00, 0xf0, 0x11, 0x00


	//----- nvinfo : EIATTR_KPARAM_INFO
	.align		4
.L_66:
        /*0018*/ 	.byte	0x04, 0x17
        /*001a*/ 	.short	(.L_68 - .L_67)
.L_67:
        /*001c*/ 	.word	0x00000000
        /*0020*/ 	.short	0x0001
        /*0022*/ 	.short	0x0008
        /*0024*/ 	.byte	0x00, 0xf5, 0x21, 0x00


	//----- nvinfo : EIATTR_KPARAM_INFO
	.align		4
.L_68:
        /*0028*/ 	.byte	0x04, 0x17
        /*002a*/ 	.short	(.L_70 - .L_69)
.L_69:
        /*002c*/ 	.word	0x00000000
        /*0030*/ 	.short	0x0000
        /*0032*/ 	.short	0x0000
        /*0034*/ 	.byte	0x00, 0xf0, 0x21, 0x00


	//----- nvinfo : EIATTR_SPARSE_MMA_MASK
	.align		4
.L_70:
        /*0038*/ 	.byte	0x03, 0x50
        /*003a*/ 	.short	0x0000


	//----- nvinfo : EIATTR_MAXREG_COUNT
	.align		4
        /*003c*/ 	.byte	0x03, 0x1b
        /*003e*/ 	.short	0x00ff


	//----- nvinfo : EIATTR_NUM_BARRIERS
	.align		4
        /*0040*/ 	.byte	0x02, 0x4c
        /*0042*/ 	.byte	0x01
	.zero		1


	//----- nvinfo : EIATTR_MERCURY_ISA_VERSION
	.align		4
        /*0044*/ 	.byte	0x03, 0x5f
        /*0046*/ 	.short	0x0101


	//----- nvinfo : EIATTR_VRC_CTA_INIT_COUNT
	.align		4
        /*0048*/ 	.byte	0x02, 0x4a
	.zero		1
	.zero		1


	//----- nvinfo : EIATTR_EXIT_INSTR_OFFSETS
	.align		4
        /*004c*/ 	.byte	0x04, 0x1c
        /*004e*/ 	.short	(.L_72 - .L_71)


	//   ....[0]....
.L_71:
        /*0050*/ 	.word	0x000000d0


	//   ....[1]....
        /*0054*/ 	.word	0x00000950


	//   ....[2]....
        /*0058*/ 	.word	0x00000bd0


	//----- nvinfo : EIATTR_CBANK_PARAM_SIZE
	.align		4
.L_72:
        /*005c*/ 	.byte	0x03, 0x19
        /*005e*/ 	.short	0x0014


	//----- nvinfo : EIATTR_PARAM_CBANK
	.align		4
        /*0060*/ 	.byte	0x04, 0x0a
        /*0062*/ 	.short	(.L_74 - .L_73)
	.align		4
.L_73:
        /*0064*/ 	.word	index@(.nv.constant0._Z6play_5yPbi)
        /*0068*/ 	.short	0x0380
        /*006a*/ 	.short	0x0014


	//----- nvinfo : EIATTR_SW_WAR
	.align		4
.L_74:
        /*006c*/ 	.byte	0x04, 0x36
        /*006e*/ 	.short	(.L_76 - .L_75)
.L_75:
        /*0070*/ 	.word	0x00000008
.L_76:


//--------------------- .nv.info._Z6play_4Pbi     --------------------------
	.section	.nv.info._Z6play_4Pbi,"",@"SHT_CUDA_INFO"
	.sectionflags	@""
	.align	4


	//----- nvinfo : EIATTR_CUDA_API_VERSION
	.align		4
        /*0000*/ 	.byte	0x04, 0x37
        /*0002*/ 	.short	(.L_78 - .L_77)
.L_77:
        /*0004*/ 	.word	0x00000082


	//----- nvinfo : EIATTR_KPARAM_INFO
	.align		4
.L_78:
        /*0008*/ 	.byte	0x04, 0x17
        /*000a*/ 	.short	(.L_80 - .L_79)
.L_79:
        /*000c*/ 	.word	0x00000000
        /*0010*/ 	.short	0x0001
        /*0012*/ 	.short	0x0008
        /*0014*/ 	.byte	0x00, 0xf0, 0x11, 0x00


	//----- nvinfo : EIATTR_KPARAM_INFO
	.align		4
.L_80:
        /*0018*/ 	.byte	0x04, 0x17
        /*001a*/ 	.short	(.L_82 - .L_81)
.L_81:
        /*001c*/ 	.word	0x00000000
        /*0020*/ 	.short	0x0000
        /*0022*/ 	.short	0x0000
        /*0024*/ 	.byte	0x00, 0xf5, 0x21, 0x00


	//----- nvinfo : EIATTR_SPARSE_MMA_MASK
	.align		4
.L_82:
        /*0028*/ 	.byte	0x03, 0x50
        /*002a*/ 	.short	0x0000


	//----- nvinfo : EIATTR_MAXREG_COUNT
	.align		4
        /*002c*/ 	.byte	0x03, 0x1b
        /*002e*/ 	.short	0x00ff


	//----- nvinfo : EIATTR_NUM_BARRIERS
	.align		4
        /*0030*/ 	.byte	0x02, 0x4c
        /*0032*/ 	.byte	0x01
	.zero		1


	//----- nvinfo : EIATTR_MERCURY_ISA_VERSION
	.align		4
        /*0034*/ 	.byte	0x03, 0x5f
        /*0036*/ 	.short	0x0101


	//----- nvinfo : EIATTR_VRC_CTA_INIT_COUNT
	.align		4
        /*0038*/ 	.byte	0x02, 0x4a
	.zero		1
	.zero		1


	//----- nvinfo : EIATTR_EXIT_INSTR_OFFSETS
	.align		4
        /*003c*/ 	.byte	0x04, 0x1c
        /*003e*/ 	.short	(.L_84 - .L_83)


	//   ....[0]....
.L_83:
        /*0040*/ 	.word	0x000000d0


	//   ....[1]....
        /*0044*/ 	.word	0x00000ab0


	//   ....[2]....
        /*0048*/ 	.word	0x00000c70


	//----- nvinfo : EIATTR_CBANK_PARAM_SIZE
	.align		4
.L_84:
        /*004c*/ 	.byte	0x03, 0x19
        /*004e*/ 	.short	0x000c


	//----- nvinfo : EIATTR_PARAM_CBANK
	.align		4
        /*0050*/ 	.byte	0x04, 0x0a
        /*0052*/ 	.short	(.L_86 - .L_85)
	.align		4
.L_85:
        /*0054*/ 	.word	index@(.nv.constant0._Z6play_4Pbi)
        /*0058*/ 	.short	0x0380
        /*005a*/ 	.short	0x000c


	//----- nvinfo : EIATTR_SW_WAR
	.align		4
.L_86:
        /*005c*/ 	.byte	0x04, 0x36
        /*005e*/ 	.short	(.L_88 - .L_87)
.L_87:
        /*0060*/ 	.word	0x00000008
.L_88:


//--------------------- .nv.info._Z6play_3Pbi     --------------------------
	.section	.nv.info._Z6play_3Pbi,"",@"SHT_CUDA_INFO"
	.sectionflags	@""
	.align	4


	//----- nvinfo : EIATTR_CUDA_API_VERSION
	.align		4
        /*0000*/ 	.byte	0x04, 0x37
        /*0002*/ 	.short	(.L_90 - .L_89)
.L_89:
        /*0004*/ 	.word	0x00000082


	//----- nvinfo : EIATTR_KPARAM_INFO
	.align		4
.L_90:
        /*0008*/ 	.byte	0x04, 0x17
        /*000a*/ 	.short	(.L_92 - .L_91)
.L_91:
        /*000c*/ 	.word	0x00000000
        /*0010*/ 	.short	0x0001
        /*0012*/ 	.short	0x0008
        /*0014*/ 	.byte	0x00, 0xf0, 0x11, 0x00


	//----- nvinfo : EIATTR_KPARAM_INFO
	.align		4
.L_92:
        /*0018*/ 	.byte	0x04, 0x17
        /*001a*/ 	.short	(.L_94 - .L_93)
.L_93:
        /*001c*/ 	.word	0x00000000
        /*0020*/ 	.short	0x0000
        /*0022*/ 	.short	0x0000
        /*0024*/ 	.byte	0x00, 0xf5, 0x21, 0x00


	//----- nvinfo : EIATTR_SPARSE_MMA_MASK
	.align		4
.L_94:
        /*0028*/ 	.byte	0x03, 0x50
        /*002a*/ 	.short	0x0000


	//----- nvinfo : EIATTR_MAXREG_COUNT
	.align		4
        /*002c*/ 	.byte	0x03, 0x1b
        /*002e*/ 	.short	0x00ff


	//----- nvinfo : EIATTR_NUM_BARRIERS
	.align		4
        /*0030*/ 	.byte	0x02, 0x4c
        /*0032*/ 	.byte	0x01
	.zero		1


	//----- nvinfo : EIATTR_MERCURY_ISA_VERSION
	.align		4
        /*0034*/ 	.byte	0x03, 0x5f
        /*0036*/ 	.short	0x0101


	//----- nvinfo : EIATTR_VRC_CTA_INIT_COUNT
	.align		4
        /*0038*/ 	.byte	0x02, 0x4a
	.zero		1
	.zero		1


	//----- nvinfo : EIATTR_EXIT_INSTR_OFFSETS
	.align		4
        /*003c*/ 	.byte	0x04, 0x1c
        /*003e*/ 	.short	(.L_96 - .L_95)


	//   ....[0]....
.L_95:
        /*0040*/ 	.word	0x000000d0


	//   ....[1]....
        /*0044*/ 	.word	0x00000260


	//   ....[2]....
        /*0048*/ 	.word	0x00001590


	//----- nvinfo : EIATTR_CRS_STACK_SIZE
	.align		4
.L_96:
        /*004c*/ 	.byte	0x04, 0x1e
        /*004e*/ 	.short	(.L_98 - .L_97)
.L_97:
        /*0050*/ 	.word	0x00000000


	//----- nvinfo : EIATTR_CBANK_PARAM_SIZE
	.align		4
.L_98:
        /*0054*/ 	.byte	0x03, 0x19
        /*0056*/ 	.short	0x000c


	//----- nvinfo : EIATTR_PARAM_CBANK
	.align		4
        /*0058*/ 	.byte	0x04, 0x0a
        /*005a*/ 	.short	(.L_100 - .L_99)
	.align		4
.L_99:
        /*005c*/ 	.word	index@(.nv.constant0._Z6play_3Pbi)
        /*0060*/ 	.short	0x0380
        /*0062*/ 	.short	0x000c


	//----- nvinfo : EIATTR_SW_WAR
	.align		4
.L_100:
        /*0064*/ 	.byte	0x04, 0x36
        /*0066*/ 	.short	(.L_102 - .L_101)
.L_101:
        /*0068*/ 	.word	0x00000008
.L_102:


//--------------------- .nv.info._Z6play_2Pbi     --------------------------
	.section	.nv.info._Z6play_2Pbi,"",@"SHT_CUDA_INFO"
	.sectionflags	@""
	.align	4


	//----- nvinfo : EIATTR_CUDA_API_VERSION
	.align		4
        /*0000*/ 	.byte	0x04, 0x37
        /*0002*/ 	.short	(.L_104 - .L_103)
.L_103:
        /*0004*/ 	.word	0x00000082


	//----- nvinfo : EIATTR_KPARAM_INFO
	.align		4
.L_104:
        /*0008*/ 	.byte	0x04, 0x17
        /*000a*/ 	.short	(.L_106 - .L_105)
.L_105:
        /*000c*/ 	.word	0x00000000
        /*0010*/ 	.short	0x0001
        /*0012*/ 	.short	0x0008
        /*0014*/ 	.byte	0x00, 0xf0, 0x11, 0x00


	//----- nvinfo : EIATTR_KPARAM_INFO
	.align		4
.L_106:
        /*0018*/ 	.byte	0x04, 0x17
        /*001a*/ 	.short	(.L_108 - .L_107)
.L_107:
        /*001c*/ 	.word	0x00000000
        /*0020*/ 	.short	0x0000
        /*0022*/ 	.short	0x0000
        /*0024*/ 	.byte	0x00, 0xf5, 0x21, 0x00


	//----- nvinfo : EIATTR_SPARSE_MMA_MASK
	.align		4
.L_108:
        /*0028*/ 	.byte	0x03, 0x50
        /*002a*/ 	.short	0x0000


	//----- nvinfo : EIATTR_MAXREG_COUNT
	.align		4
        /*002c*/ 	.byte	0x03, 0x1b
        /*002e*/ 	.short	0x00ff


	//----- nvinfo : EIATTR_NUM_BARRIERS
	.align		4
        /*0030*/ 	.byte	0x02, 0x4c
        /*0032*/ 	.byte	0x01
	.zero		1


	//----- nvinfo : EIATTR_MERCURY_ISA_VERSION
	.align		4
        /*0034*/ 	.byte	0x03, 0x5f
        /*0036*/ 	.short	0x0101


	//----- nvinfo : EIATTR_VRC_CTA_INIT_COUNT
	.align		4
        /*0038*/ 	.byte	0x02, 0x4a
	.zero		1
	.zero		1


	//----- nvinfo : EIATTR_EXIT_INSTR_OFFSETS
	.align		4
        /*003c*/ 	.byte	0x04, 0x1c
        /*003e*/ 	.short	(.L_110 - .L_109)


	//   ....[0]....
.L_109:
        /*0040*/ 	.word	0x00000030


	//   ....[1]....
        /*0044*/ 	.word	0x00000bc0


	//   ....[2]....
        /*0048*/ 	.word	0x00000e10


	//----- nvinfo : EIATTR_CRS_STACK_SIZE
	.align		4
.L_110:
        /*004c*/ 	.byte	0x04, 0x1e
        /*004e*/ 	.short	(.L_112 - .L_111)
.L_111:
        /*0050*/ 	.word	0x00000000


	//----- nvinfo : EIATTR_CBANK_PARAM_SIZE
	.align		4
.L_112:
        /*0054*/ 	.byte	0x03, 0x19
        /*0056*/ 	.short	0x000c


	//----- nvinfo : EIATTR_PARAM_CBANK
	.align		4
        /*0058*/ 	.byte	0x04, 0x0a
        /*005a*/ 	.short	(.L_114 - .L_113)
	.align		4
.L_113:
        /*005c*/ 	.word	index@(.nv.constant0._Z6play_2Pbi)
        /*0060*/ 	.short	0x0380
        /*0062*/ 	.short	0x000c


	//----- nvinfo : EIATTR_SW_WAR
	.align		4
.L_114:
        /*0064*/ 	.byte	0x04, 0x36
        /*0066*/ 	.short	(.L_116 - .L_115)
.L_115:
        /*0068*/ 	.word	0x00000008
.L_116:


//--------------------- .nv.info._Z6play_1Pbi     --------------------------
	.section	.nv.info._Z6play_1Pbi,"",@"SHT_CUDA_INFO"
	.sectionflags	@""
	.align	4


	//----- nvinfo : EIATTR_CUDA_API_VERSION
	.align		4
        /*0000*/ 	.byte	0x04, 0x37
        /*0002*/ 	.short	(.L_118 - .L_117)
.L_117:
        /*0004*/ 	.word	0x00000082


	//----- nvinfo : EIATTR_KPARAM_INFO
	.align		4
.L_118:
        /*0008*/ 	.byte	0x04, 0x17
        /*000a*/ 	.short	(.L_120 - .L_119)
.L_119:
        /*000c*/ 	.word	0x00000000
        /*0010*/ 	.short	0x0001
        /*0012*/ 	.short	0x0008
        /*0014*/ 	.byte	0x00, 0xf0, 0x11, 0x00


	//----- nvinfo : EIATTR_KPARAM_INFO
	.align		4
.L_120:
        /*0018*/ 	.byte	0x04, 0x17
        /*001a*/ 	.short	(.L_122 - .L_121)
.L_121:
        /*001c*/ 	.word	0x00000000
        /*0020*/ 	.short	0x0000
        /*0022*/ 	.short	0x0000
        /*0024*/ 	.byte	0x00, 0xf5, 0x21, 0x00


	//----- nvinfo : EIATTR_SPARSE_MMA_MASK
	.align		4
.L_122:
        /*0028*/ 	.byte	0x03, 0x50
        /*002a*/ 	.short	0x0000


	//----- nvinfo : EIATTR_MAXREG_COUNT
	.align		4
        /*002c*/ 	.byte	0x03, 0x1b
        /*002e*/ 	.short	0x00ff


	//----- nvinfo : EIATTR_NUM_BARRIERS
	.align		4
        /*0030*/ 	.byte	0x02, 0x4c
        /*0032*/ 	.byte	0x01
	.zero		1


	//----- nvinfo : EIATTR_MERCURY_ISA_VERSION
	.align		4
        /*0034*/ 	.byte	0x03, 0x5f
        /*0036*/ 	.short	0x0101


	//----- nvinfo : EIATTR_VRC_CTA_INIT_COUNT
	.align		4
        /*0038*/ 	.byte	0x02, 0x4a
	.zero		1
	.zero		1


	//----- nvinfo : EIATTR_EXIT_INSTR_OFFSETS
	.align		4
        /*003c*/ 	.byte	0x04, 0x1c
        /*003e*/ 	.short	(.L_124 - .L_123)


	//   ....[0]....
.L_123:
        /*0040*/ 	.word	0x00000050


	//   ....[1]....
        /*0044*/ 	.word	0x00000a50


	//   ....[2]....
        /*0048*/ 	.word	0x00000e70


	//----- nvinfo : EIATTR_CBANK_PARAM_SIZE
	.align		4
.L_124:
        /*004c*/ 	.byte	0x03, 0x19
        /*004e*/ 	.short	0x000c


	//----- nvinfo : EIATTR_PARAM_CBANK
	.align		4
        /*0050*/ 	.byte	0x04, 0x0a
        /*0052*/ 	.short	(.L_126 - .L_125)
	.align		4
.L_125:
        /*0054*/ 	.word	index@(.nv.constant0._Z6play_1Pbi)
        /*0058*/ 	.short	0x0380
        /*005a*/ 	.short	0x000c


	//----- nvinfo : EIATTR_SW_WAR
	.align		4
.L_126:
        /*005c*/ 	.byte	0x04, 0x36
        /*005e*/ 	.short	(.L_128 - .L_127)
.L_127:
        /*0060*/ 	.word	0x00000008
.L_128:


//--------------------- .nv.info._Z10initializePbi --------------------------
	.section	.nv.info._Z10initializePbi,"",@"SHT_CUDA_INFO"
	.sectionflags	@""
	.align	4


	//----- nvinfo : EIATTR_CUDA_API_VERSION
	.align		4
        /*0000*/ 	.byte	0x04, 0x37
        /*0002*/ 	.short	(.L_130 - .L_129)
.L_129:
        /*0004*/ 	.word	0x00000082


	//----- nvinfo : EIATTR_KPARAM_INFO
	.align		4
.L_130:
        /*0008*/ 	.byte	0x04, 0x17
        /*000a*/ 	.short	(.L_132 - .L_131)
.L_131:
        /*000c*/ 	.word	0x00000000
        /*0010*/ 	.short	0x0001
        /*0012*/ 	.short	0x0008
        /*0014*/ 	.byte	0x00, 0xf0, 0x11, 0x00


	//----- nvinfo : EIATTR_KPARAM_INFO
	.align		4
.L_132:
        /*0018*/ 	.byte	0x04, 0x17
        /*001a*/ 	.short	(.L_134 - .L_133)
.L_133:
        /*001c*/ 	.word	0x00000000
        /*0020*/ 	.short	0x0000
        /*0022*/ 	.short	0x0000
        /*0024*/ 	.byte	0x00, 0xf5, 0x21, 0x00


	//----- nvinfo : EIATTR_SPARSE_MMA_MASK
	.align		4
.L_134:
        /*0028*/ 	.byte	0x03, 0x50
        /*002a*/ 	.short	0x0000


	//----- nvinfo : EIATTR_MAXREG_COUNT
	.align		4
        /*002c*/ 	.byte	0x03, 0x1b
        /*002e*/ 	.short	0x00ff


	//----- nvinfo : EIATTR_MERCURY_ISA_VERSION
	.align		4
        /*0030*/ 	.byte	0x03, 0x5f
        /*0032*/ 	.short	0x0101


	//----- nvinfo : EIATTR_VRC_CTA_INIT_COUNT
	.align		4
        /*0034*/ 	.byte	0x02, 0x4a
	.zero		1
	.zero		1


	//----- nvinfo : EIATTR_EXIT_INSTR_OFFSETS
	.align		4
        /*0038*/ 	.byte	0x04, 0x1c
        /*003a*/ 	.short	(.L_136 - .L_135)


	//   ....[0]....
.L_135:
        /*003c*/ 	.word	0x000000c0


	//   ....[1]....
        /*0040*/ 	.word	0x00002850


	//----- nvinfo : EIATTR_CRS_STACK_SIZE
	.align		4
.L_136:
        /*0044*/ 	.byte	0x04, 0x1e
        /*0046*/ 	.short	(.L_138 - .L_137)
.L_137:
        /*0048*/ 	.word	0x00000000


	//----- nvinfo : EIATTR_CBANK_PARAM_SIZE
	.align		4
.L_138:
        /*004c*/ 	.byte	0x03, 0x19
        /*004e*/ 	.short	0x000c


	//----- nvinfo : EIATTR_PARAM_CBANK
	.align		4
        /*0050*/ 	.byte	0x04, 0x0a
        /*0052*/ 	.short	(.L_140 - .L_139)
	.align		4
.L_139:
        /*0054*/ 	.word	index@(.nv.constant0._Z10initializePbi)
        /*0058*/ 	.short	0x0380
        /*005a*/ 	.short	0x000c


	//----- nvinfo : EIATTR_SW_WAR
	.align		4
.L_140:
        /*005c*/ 	.byte	0x04, 0x36
        /*005e*/ 	.short	(.L_142 - .L_141)
.L_141:
        /*0060*/ 	.word	0x00000008
.L_142:


//--------------------- .nv.callgraph             --------------------------
	.section	.nv.callgraph,"",@"SHT_CUDA_CALLGRAPH"
	.align	4
	.sectionentsize	8
	.align		4
        /*0000*/ 	.word	0x00000000
	.align		4
        /*0004*/ 	.word	0xffffffff
	.align		4
        /*0008*/ 	.word	0x00000000
	.align		4
        /*000c*/ 	.word	0xfffffffe
	.align		4
        /*0010*/ 	.word	0x00000000
	.align		4
        /*0014*/ 	.word	0xfffffffd
	.align		4
        /*0018*/ 	.word	0x00000000
	.align		4
        /*001c*/ 	.word	0xfffffffc


//--------------------- .nv.constant4             --------------------------
	.section	.nv.constant4,"a",@progbits
	.align	8
	.align		8
.nv.constant4:
        /*0000*/ 	.dword	precalc_xorwow_matrix
	.align		8
        /*0008*/ 	.dword	precalc_xorwow_offset_matrix
	.align		8
        /*0010*/ 	.dword	mrg32k3aM1
	.align		8
        /*0018*/ 	.dword	mrg32k3aM2
	.align		8
        /*0020*/ 	.dword	mrg32k3aM1SubSeq
	.align		8
        /*0028*/ 	.dword	mrg32k3aM2SubSeq
	.align		8
        /*0030*/ 	.dword	mrg32k3aM1Seq
	.align		8
        /*0038*/ 	.dword	mrg32k3aM2Seq


//--------------------- .nv.constant3             --------------------------
	.section	.nv.constant3,"a",@progbits
	.align	8
.nv.constant3:
	.type		__cr_lgamma_table,@object
	.size		__cr_lgamma_table,(.L_8 - __cr_lgamma_table)
__cr_lgamma_table:
        /*0000*/ 	.byte	0x00, 0x00, 0x00, 0x00, 0x00, 0x00, 0x00, 0x00, 0x00, 0x00, 0x00, 0x00, 0x00, 0x00, 0x00, 0x00
        /*0010*/ 	.byte	0xef, 0x39, 0xfa, 0xfe, 0x42, 0x2e, 0xe6, 0x3f, 0x02, 0x20, 0x2a, 0xfa, 0x0b, 0xab, 0xfc, 0x3f
        /*0020*/ 	.byte	0xf9, 0x2c, 0x92, 0x7c, 0xa7, 0x6c, 0x09, 0x40, 0xc9, 0x79, 0x44, 0x3c, 0x64, 0x26, 0x13, 0x40
        /*0030*/ 	.byte	0xca, 0x01, 0xcf, 0x3a, 0x27, 0x51, 0x1a, 0x40, 0x30, 0xcc, 0x2d, 0xf3, 0xe1, 0x0c, 0x21, 0x40
        /*0040*/ 	.byte	0x0d, 0xb7, 0xfc, 0x82, 0x8e, 0x35, 0x25, 0x40
.L_8:


//--------------------- .text._Z6play_6Pbi        --------------------------
	.section	.text._Z6play_6Pbi,"ax",@progbits
	.align	128
        .global         _Z6play_6Pbi
        .type           _Z6play_6Pbi,@function
        .size           _Z6play_6Pbi,(.L_x_57 - _Z6play_6Pbi)
        .other          _Z6play_6Pbi,@"STO_CUDA_ENTRY STV_DEFAULT"
_Z6play_6Pbi:
.text._Z6play_6Pbi:
[----:B------:R-:W-:Y:S01]  /*0000*/  LDC R1, c[0x0][0x37c] ;  /* 0x0000df00ff017b82 */ /* 0x000fe20000000800 */
[----:B------:R-:W0:Y:S07]  /*0010*/  S2R R0, SR_TID.Y ;  /* 0x0000000000007919 */ /* 0x000e2e0000002200 */
[----:B------:R-:W1:Y:S01]  /*0020*/  S2UR UR4, SR_CTAID.Y ;  /* 0x00000000000479c3 */ /* 0x000e620000002600 */
[----:B------:R-:W2:Y:S01]  /*0030*/  LDCU UR12, c[0x0][0x360] ;  /* 0x00006c00ff0c77ac */ /* 0x000ea20008000800 */
[----:B------:R-:W2:Y:S01]  /*0040*/  S2R R5, SR_CTAID.X ;  /* 0x0000000000057919 */ /* 0x000ea20000002500 */
[----:B------:R-:W1:Y:S01]  /*0050*/  LDCU UR7, c[0x0][0x364] ;  /* 0x00006c80ff0777ac */ /* 0x000e620008000800 */
[----:B------:R-:W2:Y:S01]  /*0060*/  S2R R12, SR_TID.X ;  /* 0x00000000000c7919 */ /* 0x000ea20000002100 */
[----:B------:R-:W3:Y:S01]  /*0070*/  LDCU UR13, c[0x0][0x388] ;  /* 0x00007100ff0d77ac */ /* 0x000ee20008000800 */
[----:B-1----:R-:W-:Y:S01]  /*0080*/  UIMAD UR4, UR7, UR4, URZ ;  /* 0x00000004070472a4 */ /* 0x002fe2000f8e02ff */
[----:B---3--:R-:W-:-:S05]  /*0090*/  IMAD.U32 R4, RZ, RZ, UR13 ;  /* 0x0000000dff047e24 */ /* 0x008fca000f8e00ff */
[----:B0-----:R-:W-:-:S05]  /*00a0*/  VIADD R3, R0, UR4 ;  /* 0x0000000400037c36 */ /* 0x001fca0008000000 */
[----:B------:R-:W-:Y:S01]  /*00b0*/  ISETP.GT.U32.AND P0, PT, R3, 0x270f, PT ;  /* 0x0000270f0300780c */ /* 0x000fe20003f04070 */
[----:B--2---:R-:W-:-:S05]  /*00c0*/  IMAD R2, R5, UR12, R12 ;  /* 0x0000000c05027c24 */ /* 0x004fca000f8e020c */
[----:B------:R-:W-:-:S04]  /*00d0*/  ISETP.GT.OR P0, PT, R2, 0x270f, P0 ;  /* 0x0000270f0200780c */ /* 0x000fc80000704670 */
[----:B------:R-:W-:-:S13]  /*00e0*/  ISETP.LT.OR P0, PT, R4, 0x1, P0 ;  /* 0x000000010400780c */ /* 0x000fda0000701670 */
[----:B------:R-:W-:Y:S05]  /*00f0*/  @P0 EXIT ;  /* 0x000000000000094d */ /* 0x000fea0003800000 */
[----:B------:R-:W0:Y:S01]  /*0100*/  S2UR UR6, SR_CgaCtaId ;  /* 0x00000000000679c3 */ /* 0x000e220000008800 */
[----:B------:R-:W-:Y:S01]  /*0110*/  UMOV UR5, 0x400 ;  /* 0x0000040000057882 */ /* 0x000fe20000000000 */
[----:B------:R-:W-:Y:S01]  /*0120*/  IMAD.U32 R7, RZ, RZ, UR7 ;  /* 0x00000007ff077e24 */ /* 0x000fe2000f8e00ff */
[----:B------:R-:W-:Y:S01]  /*0130*/  UIADD3 UR8, UPT, UPT, UR12, 0x2, URZ ;  /* 0x000000020c087890 */ /* 0x000fe2000fffe0ff */
[----:B------:R-:W-:Y:S01]  /*0140*/  VIADD R14, R0, 0x1 ;  /* 0x00000001000e7836 */ /* 0x000fe20000000000 */
[----:B------:R-:W1:Y:S01]  /*0150*/  LDCU.64 UR14, c[0x0][0x380] ;  /* 0x00007000ff0e77ac */ /* 0x000e620008000a00 */
[----:B------:R-:W-:Y:S01]  /*0160*/  VIADD R5, R2, 0x270f ;  /* 0x0000270f02057836 */ /* 0x000fe20000000000 */
[----:B------:R-:W-:Y:S01]  /*0170*/  ISETP.NE.AND P0, PT, R3, RZ, PT ;  /* 0x000000ff0300720c */ /* 0x000fe20003f05270 */
[----:B------:R-:W-:Y:S01]  /*0180*/  IMAD R4, R0, R7, UR7 ;  /* 0x0000000700047e24 */ /* 0x000fe2000f8e0207 */
[----:B------:R-:W-:Y:S01]  /*0190*/  UISETP.GE.U32.AND UP0, UPT, UR13, 0x4, UPT ;  /* 0x000000040d00788c */ /* 0x000fe2000bf06070 */
[----:B------:R-:W-:Y:S01]  /*01a0*/  VIADD R7, R14, UR4 ;  /* 0x000000040e077c36 */ /* 0x000fe20008000000 */
[----:B------:R-:W2:Y:S01]  /*01b0*/  LDCU.64 UR10, c[0x0][0x358] ;  /* 0x00006b00ff0a77ac */ /* 0x000ea20008000a00 */
[----:B------:R-:W-:-:S03]  /*01c0*/  IMAD.HI R6, R5, 0x68db8bad, RZ ;  /* 0x68db8bad05067827 */ /* 0x000fc600078e02ff */
[----:B------:R-:W-:Y:S01]  /*01d0*/  ISETP.NE.AND P1, PT, R7, 0x2710, PT ;  /* 0x000027100700780c */ /* 0x000fe20003f25270 */
[----:B------:R-:W-:Y:S01]  /*01e0*/  VIADD R8, R2, 0x1 ;  /* 0x0000000102087836 */ /* 0x000fe20000000000 */
[----:B------:R-:W-:Y:S01]  /*01f0*/  SHF.R.U32.HI R7, RZ, 0x1f, R6 ;  /* 0x0000001fff077819 */ /* 0x000fe20000011606 */
[----:B------:R-:W-:Y:S01]  /*0200*/  IMAD.U32 R16, RZ, RZ, UR8 ;  /* 0x00000008ff107e24 */ /* 0x000fe2000f8e00ff */
[----:B------:R-:W-:Y:S01]  /*0210*/  UIADD3 UR9, UPT, UPT, UR12, -0x1, URZ ;  /* 0xffffffff0c097890 */ /* 0x000fe2000fffe0ff */
[----:B------:R-:W-:Y:S01]  /*0220*/  IMAD.HI R9, R8, 0x68db8bad, RZ ;  /* 0x68db8bad08097827 */ /* 0x000fe200078e02ff */
[----:B------:R-:W-:Y:S01]  /*0230*/  LEA.HI.SX32 R6, R6, R7, 0x14 ;  /* 0x0000000706067211 */ /* 0x000fe200078fa2ff */
[----:B------:R-:W-:Y:S02]  /*0240*/  UIADD3 UR4, UPT, UPT, UR7, -0x1, URZ ;  /* 0xffffffff07047890 */ /* 0x000fe4000fffe0ff */
[----:B0-----:R-:W-:Y:S01]  /*0250*/  ULEA UR5, UR6, UR5, 0x18 ;  /* 0x0000000506057291 */ /* 0x001fe2000f8ec0ff */
[----:B------:R-:W-:Y:S01]  /*0260*/  SHF.R.U32.HI R10, RZ, 0x1f, R9 ;  /* 0x0000001fff0a7819 */ /* 0x000fe20000011609 */
[----:B------:R-:W-:Y:S01]  /*0270*/  IMAD R13, R0, UR8, R16 ;  /* 0x00000008000d7c24 */ /* 0x000fe2000f8e0210 */
[----:B------:R-:W-:Y:S01]  /*0280*/  ULOP3.LUT UR6, UR13, 0x3, URZ, 0xc0, !UPT ;  /* 0x000000030d067892 */ /* 0x000fe2000f8ec0ff */
[----:B------:R-:W-:Y:S01]  /*0290*/  IMAD R6, R6, -0x2710, R5 ;  /* 0xffffd8f006067824 */ /* 0x000fe200078e0205 */
[----:B------:R-:W-:Y:S01]  /*02a0*/  LEA.HI.SX32 R9, R9, R10, 0x14 ;  /* 0x0000000a09097211 */ /* 0x000fe200078fa2ff */
[----:B------:R-:W-:-:S02]  /*02b0*/  VIADD R15, R12, UR5 ;  /* 0x000000050c0f7c36 */ /* 0x000fc40008000000 */
[----:B------:R-:W-:Y:S02]  /*02c0*/  VIADD R11, R13, UR8 ;  /* 0x000000080d0b7c36 */ /* 0x000fe40008000000 */
[----:B------:R-:W-:Y:S01]  /*02d0*/  IMAD R8, R9, -0x2710, R8 ;  /* 0xffffd8f009087824 */ /* 0x000fe200078e0208 */
[----:B------:R-:W-:Y:S01]  /*02e0*/  IADD3 R14, PT, PT, R15, R4, R14 ;  /* 0x000000040f0e7210 */ /* 0x000fe20007ffe00e */
[----:B------:R-:W-:Y:S02]  /*02f0*/  IMAD R4, R3, 0x2710, RZ ;  /* 0x0000271003047824 */ /* 0x000fe400078e02ff */
[----:B------:R-:W-:Y:S02]  /*0300*/  IMAD R10, R16, -0x2, R11 ;  /* 0xfffffffe100a7824 */ /* 0x000fe400078e020b */
[C---:B------:R-:W-:Y:S02]  /*0310*/  VIADD R7, R4.reuse, 0xffffd8f0 ;  /* 0xffffd8f004077836 */ /* 0x040fe40000000000 */
[----:B------:R-:W-:-:S02]  /*0320*/  VIADD R4, R4, 0x2710 ;  /* 0x0000271004047836 */ /* 0x000fc40000000000 */
[----:B------:R-:W-:Y:S01]  /*0330*/  IMAD R9, R3, 0x2710, R6 ;  /* 0x0000271003097824 */ /* 0x000fe200078e0206 */
[----:B------:R-:W-:Y:S01]  /*0340*/  SEL R7, R7, 0x5f5b9f0, P0 ;  /* 0x05f5b9f007077807 */ /* 0x000fe20000000000 */
[C---:B------:R-:W-:Y:S01]  /*0350*/  IMAD R11, R3.reuse, 0x2710, R8 ;  /* 0x00002710030b7824 */ /* 0x040fe200078e0208 */
[----:B------:R-:W-:Y:S01]  /*0360*/  SEL R5, R4, RZ, P1 ;  /* 0x000000ff04057207 */ /* 0x000fe20000800000 */
[----:B------:R-:W-:Y:S02]  /*0370*/  IMAD R4, R3, 0x2710, R2 ;  /* 0x0000271003047824 */ /* 0x000fe400078e0202 */
[C---:B------:R-:W-:Y:S02]  /*0380*/  IMAD.IADD R7, R2.reuse, 0x1, R7 ;  /* 0x0000000102077824 */ /* 0x040fe400078e0207 */
[----:B------:R-:W-:Y:S01]  /*0390*/  IMAD.IADD R16, R2, 0x1, R5 ;  /* 0x0000000102107824 */ /* 0x000fe200078e0205 */
[C---:B-1----:R-:W-:Y:S01]  /*03a0*/  IADD3 R2, P0, PT, R4.reuse, UR14, RZ ;  /* 0x0000000e04027c10 */ /* 0x042fe2000ff1e0ff */
[----:B------:R-:W-:Y:S01]  /*03b0*/  IMAD.IADD R15, R15, 0x1, R10 ;  /* 0x000000010f0f7824 */ /* 0x000fe200078e020a */
[----:B------:R-:W-:Y:S01]  /*03c0*/  IADD3 R10, P1, PT, R11, UR14, RZ ;  /* 0x0000000e0b0a7c10 */ /* 0x000fe2000ff3e0ff */
[----:B------:R-:W-:Y:S01]  /*03d0*/  VIADD R17, R13, UR5 ;  /* 0x000000050d117c36 */ /* 0x000fe20008000000 */
[----:B------:R-:W-:-:S02]  /*03e0*/  LEA.HI.X.SX32 R3, R4, UR15, 0x1, P0 ;  /* 0x0000000f04037c11 */ /* 0x000fc400080f0eff */
[----:B------:R-:W-:Y:S02]  /*03f0*/  IADD3 R4, P2, PT, R7, UR14, RZ ;  /* 0x0000000e07047c10 */ /* 0x000fe4000ff5e0ff */
[C---:B------:R-:W-:Y:S02]  /*0400*/  IADD3 R6, P3, PT, R16.reuse, UR14, RZ ;  /* 0x0000000e10067c10 */ /* 0x040fe4000ff7e0ff */
[----:B------:R-:W-:Y:S02]  /*0410*/  IADD3 R8, P0, PT, R9, UR14, RZ ;  /* 0x0000000e09087c10 */ /* 0x000fe4000ff1e0ff */
[----:B------:R-:W-:Y:S02]  /*0420*/  LEA.HI.X.SX32 R5, R7, UR15, 0x1, P2 ;  /* 0x0000000f07057c11 */ /* 0x000fe400090f0eff */
[----:B------:R-:W-:Y:S02]  /*0430*/  LEA.HI.X.SX32 R7, R16, UR15, 0x1, P3 ;  /* 0x0000000f10077c11 */ /* 0x000fe400098f0eff */
[----:B------:R-:W-:-:S02]  /*0440*/  LEA.HI.X.SX32 R9, R9, UR15, 0x1, P0 ;  /* 0x0000000f09097c11 */ /* 0x000fc400080f0eff */
[----:B------:R-:W-:Y:S02]  /*0450*/  LEA.HI.X.SX32 R11, R11, UR15, 0x1, P1 ;  /* 0x0000000f0b0b7c11 */ /* 0x000fe400088f0eff */
[----:B------:R-:W-:Y:S01]  /*0460*/  IADD3 R16, PT, PT, R13, UR5, R12 ;  /* 0x000000050d107c10 */ /* 0x000fe2000fffe00c */
[----:B--2---:R-:W-:Y:S06]  /*0470*/  BRA.U !UP0, `(.L_x_0) ;  /* 0x0000000908387547 */ /* 0x004fec000b800000 */
[----:B------:R-:W-:Y:S01]  /*0480*/  ULOP3.LUT UR7, UR13, 0x7ffffffc, URZ, 0xc0, !UPT ;  /* 0x7ffffffc0d077892 */ /* 0x000fe2000f8ec0ff */
[----:B------:R-:W-:-:S03]  /*0490*/  ISETP.NE.AND P1, PT, R12, RZ, PT ;  /* 0x000000ff0c00720c */ /* 0x000fc60003f25270 */
[----:B------:R-:W-:-:S12]  /*04a0*/  UIADD3 UR7, UPT, UPT, -UR7, URZ, URZ ;  /* 0x000000ff07077290 */ /* 0x000fd8000fffe1ff */
.L_x_1:
[----:B------:R-:W-:Y:S01]  /*04b0*/  ISETP.NE.AND P4, PT, R12, UR9, PT ;  /* 0x000000090c007c0c */ /* 0x000fe2000bf85270 */
[----:B0-----:R-:W2:Y:S01]  /*04c0*/  LDG.E.U8 R19, desc[UR10][R2.64] ;  /* 0x0000000a02137981 */ /* 0x001ea2000c1e1100 */
[C---:B------:R-:W-:Y:S02]  /*04d0*/  ISETP.NE.AND P3, PT, R0.reuse, RZ, PT ;  /* 0x000000ff0000720c */ /* 0x040fe40003f65270 */
[----:B------:R-:W-:Y:S01]  /*04e0*/  ISETP.NE.AND P2, PT, R0, UR4, PT ;  /* 0x0000000400007c0c */ /* 0x000fe2000bf45270 */
[----:B------:R-:W3:Y:S08]  /*04f0*/  @!P1 LDG.E.U8 R18, desc[UR10][R8.64] ;  /* 0x0000000a08129981 */ /* 0x000ef0000c1e1100 */
[----:B------:R-:W4:Y:S04]  /*0500*/  @!P4 LDG.E.U8 R20, desc[UR10][R10.64] ;  /* 0x0000000a0a14c981 */ /* 0x000f28000c1e1100 */
[----:B------:R-:W5:Y:S04]  /*0510*/  @!P3 LDG.E.U8 R21, desc[UR10][R4.64] ;  /* 0x0000000a0415b981 */ /* 0x000f68000c1e1100 */
[----:B------:R-:W5:Y:S01]  /*0520*/  @!P2 LDG.E.U8 R23, desc[UR10][R6.64] ;  /* 0x0000000a0617a981 */ /* 0x000f62000c1e1100 */
[----:B------:R-:W-:-:S03]  /*0530*/  PLOP3.LUT P0, PT, PT, PT, PT, 0x80, 0x8 ;  /* 0x000000000008781c */ /* 0x000fc60003f0f070 */
[----:B--2---:R-:W-:Y:S04]  /*0540*/  STS.U8 [R16+0x1], R19 ;  /* 0x0000011310007388 */ /* 0x004fe80000000000 */
[----:B---3--:R-:W-:Y:S04]  /*0550*/  @!P1 STS.U8 [R13+UR5], R18 ;  /* 0x000000120d009988 */ /* 0x008fe80008000005 */
[----:B----4-:R-:W-:Y:S04]  /*0560*/  @!P4 STS.U8 [R17+UR8+-0x1], R20 ;  /* 0xffffff141100c988 */ /* 0x010fe80008000008 */
[----:B-----5:R-:W-:Y:S04]  /*0570*/  @!P3 STS.U8 [R12+UR5+0x1], R21 ;  /* 0x000001150c00b988 */ /* 0x020fe80008000005 */
[----:B------:R-:W-:Y:S01]  /*0580*/  @!P2 STS.U8 [R14+0x1], R23 ;  /* 0x000001170e00a388 */ /* 0x000fe20000000000 */
[----:B------:R-:W-:Y:S06]  /*0590*/  BAR.SYNC.DEFER_BLOCKING 0x0 ;  /* 0x0000000000007b1d */ /* 0x000fec0000010000 */
[----:B------:R-:W-:Y:S04]  /*05a0*/  LDS.S8 R22, [R15] ;  /* 0x000000000f167984 */ /* 0x000fe80000000200 */
[----:B------:R-:W-:Y:S04]  /*05b0*/  LDS.S8 R25, [R15+0x1] ;  /* 0x000001000f197984 */ /* 0x000fe80000000200 */
[----:B------:R-:W0:Y:S04]  /*05c0*/  LDS.S8 R24, [R15+0x2] ;  /* 0x000002000f187984 */ /* 0x000e280000000200 */
[----:B------:R-:W-:Y:S04]  /*05d0*/  LDS.S8 R27, [R16] ;  /* 0x00000000101b7984 */ /* 0x000fe80000000200 */
[----:B------:R-:W1:Y:S04]  /*05e0*/  LDS.S8 R26, [R16+0x2] ;  /* 0x00000200101a7984 */ /* 0x000e680000000200 */
[----:B------:R-:W-:Y:S04]  /*05f0*/  LDS.S8 R19, [R16+UR12+0x2] ;  /* 0x0000020c10137984 */ /* 0x000fe80008000200 */
[----:B------:R-:W2:Y:S04]  /*0600*/  LDS.S8 R28, [R16+UR12+0x3] ;  /* 0x0000030c101c7984 */ /* 0x000ea80008000200 */
[----:B------:R-:W3:Y:S04]  /*0610*/  LDS.S8 R20, [R16+UR12+0x4] ;  /* 0x0000040c10147984 */ /* 0x000ee80008000200 */
[----:B------:R-:W4:Y:S01]  /*0620*/  LDS.U8 R18, [R16+0x1] ;  /* 0x0000010010127984 */ /* 0x000f220000000000 */
[----:B0-----:R-:W-:-:S04]  /*0630*/  IADD3 R22, PT, PT, R24, R25, R22 ;  /* 0x0000001918167210 */ /* 0x001fc80007ffe016 */
[----:B-1----:R-:W-:-:S04]  /*0640*/  IADD3 R22, PT, PT, R26, R22, R27 ;  /* 0x000000161a167210 */ /* 0x002fc80007ffe01b */
[----:B--2---:R-:W-:-:S05]  /*0650*/  IADD3 R19, PT, PT, R28, R22, R19 ;  /* 0x000000161c137210 */ /* 0x004fca0007ffe013 */
[----:B---3--:R-:W-:-:S05]  /*0660*/  IMAD.IADD R19, R19, 0x1, R20 ;  /* 0x0000000113137824 */ /* 0x008fca00078e0214 */
[----:B------:R-:W-:-:S04]  /*0670*/  LOP3.LUT R20, R19, 0xfffffffe, RZ, 0xc0, !PT ;  /* 0xfffffffe13147812 */ /* 0x000fc800078ec0ff */
[----:B------:R-:W-:-:S04]  /*0680*/  ISETP.NE.AND P5, PT, R20, 0x2, PT ;  /* 0x000000021400780c */ /* 0x000fc80003fa5270 */
[----:B----4-:R-:W-:-:S13]  /*0690*/  ISETP.NE.AND P5, PT, R18, RZ, !P5 ;  /* 0x000000ff1200720c */ /* 0x010fda0006fa5270 */
[----:B------:R-:W-:-:S04]  /*06a0*/  @!P5 ISETP.NE.AND P6, PT, R19, 0x3, PT ;  /* 0x000000031300d80c */ /* 0x000fc80003fc5270 */
[----:B------:R-:W-:-:S04]  /*06b0*/  @!P5 ISETP.EQ.AND P0, PT, R18, RZ, !P6 ;  /* 0x000000ff1200d20c */ /* 0x000fc80007702270 */
[----:B------:R-:W-:-:S05]  /*06c0*/  SEL R19, RZ, 0x1, !P0 ;  /* 0x00000001ff137807 */ /* 0x000fca0004000000 */
[----:B------:R-:W-:Y:S01]  /*06d0*/  STG.E.U8 desc[UR10][R2.64], R19 ;  /* 0x0000001302007986 */ /* 0x000fe2000c10110a */
[----:B------:R-:W-:Y:S01]  /*06e0*/  BAR.SYNC.DEFER_BLOCKING 0x0 ;  /* 0x0000000000007b1d */ /* 0x000fe20000010000 */
[----:B------:R-:W-:-:S05]  /*06f0*/  ISETP.NE.AND P1, PT, R12, RZ, PT ;  /* 0x000000ff0c00720c */ /* 0x000fca0003f25270 */
[----:B------:R-:W2:Y:S08]  /*0700*/  LDG.E.U8 R21, desc[UR10][R2.64] ;  /* 0x0000000a02157981 */ /* 0x000eb0000c1e1100 */
[----:B------:R-:W3:Y:S04]  /*0710*/  @!P1 LDG.E.U8 R18, desc[UR10][R8.64] ;  /* 0x0000000a08129981 */ /* 0x000ee8000c1e1100 */
        /* <DEDUP_REMOVED lines=30> */
[----:B------:R-:W-:Y:S06]  /*0900*/  BAR.SYNC.DEFER_BLOCKING 0x0 ;  /* 0x0000000000007b1d */ /* 0x000fec0000010000 */
[----:B------:R-:W2:Y:S04]  /*0910*/  LDG.E.U8 R21, desc[UR10][R2.64] ;  /* 0x0000000a02157981 */ /* 0x000ea8000c1e1100 */
        /* <DEDUP_REMOVED lines=37> */
[----:B------:R-:W-:Y:S01]  /*0b70*/  PLOP3.LUT P0, PT, PT, PT, PT, 0x80, 0x8 ;  /* 0x000000000008781c */ /* 0x000fe20003f0f070 */
[----:B------:R-:W-:-:S04]  /*0b80*/  UIADD3 UR7, UPT, UPT, UR7, 0x4, URZ ;  /* 0x0000000407077890 */ /* 0x000fc8000fffe0ff */
[----:B------:R-:W-:Y:S01]  /*0b90*/  UISETP.NE.AND UP0, UPT, UR7, URZ, UPT ;  /* 0x000000ff0700728c */ /* 0x000fe2000bf05270 */
        /* <DEDUP_REMOVED lines=25> */
[----:B------:R0:W-:Y:S01]  /*0d30*/  STG.E.U8 desc[UR10][R2.64], R19 ;  /* 0x0000001302007986 */ /* 0x0001e2000c10110a */
[----:B------:R-:W-:Y:S06]  /*0d40*/  BAR.SYNC.DEFER_BLOCKING 0x0 ;  /* 0x0000000000007b1d */ /* 0x000fec0000010000 */
[----:B------:R-:W-:Y:S05]  /*0d50*/  BRA.U UP0, `(.L_x_1) ;  /* 0xfffffff500d47547 */ /* 0x000fea000b83ffff */
.L_x_0:
[----:B------:R-:W-:-:S13]  /*0d60*/  ISETP.NE.AND P0, PT, RZ, UR6, PT ;  /* 0x00000006ff007c0c */ /* 0x000fda000bf05270 */
[----:B------:R-:W-:Y:S05]  /*0d70*/  @!P0 EXIT ;  /* 0x000000000000894d */ /* 0x000fea0003800000 */
[----:B------:R-:W-:Y:S01]  /*0d80*/  ISETP.NE.AND P2, PT, R12, RZ, PT ;  /* 0x000000ff0c00720c */ /* 0x000fe20003f45270 */
[----:B------:R-:W-:-:S12]  /*0d90*/  UIADD3 UR6, UPT, UPT, -UR6, URZ, URZ ;  /* 0x000000ff06067290 */ /* 0x000fd8000fffe1ff */
.L_x_2:
[----:B------:R-:W-:Y:S01]  /*0da0*/  ISETP.NE.AND P0, PT, R12, UR9, PT ;  /* 0x000000090c007c0c */ /* 0x000fe2000bf05270 */
[----:B01----:R-:W2:Y:S01]  /*0db0*/  LDG.E.U8 R19, desc[UR10][R2.64] ;  /* 0x0000000a02137981 */ /* 0x003ea2000c1e1100 */
[C---:B------:R-:W-:Y:S02]  /*0dc0*/  ISETP.NE.AND P1, PT, R0.reuse, RZ, PT ;  /* 0x000000ff0000720c */ /* 0x040fe40003f25270 */
[----:B------:R-:W-:Y:S01]  /*0dd0*/  ISETP.NE.AND P3, PT, R0, UR4, PT ;  /* 0x0000000400007c0c */ /* 0x000fe2000bf65270 */
[----:B------:R-:W3:Y:S08]  /*0de0*/  @!P2 LDG.E.U8 R18, desc[UR10][R8.64] ;  /* 0x0000000a0812a981 */ /* 0x000ef0000c1e1100 */
[----:B------:R-:W4:Y:S04]  /*0df0*/  @!P0 LDG.E.U8 R20, desc[UR10][R10.64] ;  /* 0x0000000a0a148981 */ /* 0x000f28000c1e1100 */
[----:B------:R-:W5:Y:S04]  /*0e00*/  @!P1 LDG.E.U8 R21, desc[UR10][R4.64] ;  /* 0x0000000a04159981 */ /* 0x000f68000c1e1100 */
[----:B------:R-:W5:Y:S01]  /*0e10*/  @!P3 LDG.E.U8 R23, desc[UR10][R6.64] ;  /* 0x0000000a0617b981 */ /* 0x000f62000c1e1100 */
        /* <DEDUP_REMOVED lines=23> */
[----:B----4-:R-:W-:Y:S02]  /*0f90*/  ISETP.NE.AND P1, PT, R18, RZ, !P1 ;  /* 0x000000ff1200720c */ /* 0x010fe40004f25270 */
[----:B------:R-:W-:-:S11]  /*0fa0*/  PLOP3.LUT P0, PT, PT, PT, PT, 0x80, 0x8 ;  /* 0x000000000008781c */ /* 0x000fd60003f0f070 */
[----:B------:R-:W-:-:S04]  /*0fb0*/  @!P1 ISETP.NE.AND P3, PT, R19, 0x3, PT ;  /* 0x000000031300980c */ /* 0x000fc80003f65270 */
[----:B------:R-:W-:-:S04]  /*0fc0*/  @!P1 ISETP.EQ.AND P0, PT, R18, RZ, !P3 ;  /* 0x000000ff1200920c */ /* 0x000fc80005f02270 */
[----:B------:R-:W-:-:S05]  /*0fd0*/  SEL R19, RZ, 0x1, !P0 ;  /* 0x00000001ff137807 */ /* 0x000fca0004000000 */
[----:B------:R1:W-:Y:S01]  /*0fe0*/  STG.E.U8 desc[UR10][R2.64], R19 ;  /* 0x0000001302007986 */ /* 0x0003e2000c10110a */
[----:B------:R-:W-:Y:S06]  /*0ff0*/  BAR.SYNC.DEFER_BLOCKING 0x0 ;  /* 0x0000000000007b1d */ /* 0x000fec0000010000 */
[----:B------:R-:W-:Y:S05]  /*1000*/  BRA.U UP0, `(.L_x_2) ;  /* 0xfffffffd00647547 */ /* 0x000fea000b83ffff */
[----:B------:R-:W-:Y:S05]  /*1010*/  EXIT ;  /* 0x000000000000794d */ /* 0x000fea0003800000 */
.L_x_3:
[----:B------:R-:W-:-:S00]  /*1020*/  BRA `(.L_x_3) ;  /* 0xfffffffc00fc7947 */ /* 0x000fc0000383ffff */
[----:B------:R-:W-:-:S00]  /*1030*/  NOP ;  /* 0x0000000000007918 */ /* 0x000fc00000000000 */
        /* <DEDUP_REMOVED lines=12> */
.L_x_57:


//--------------------- .text._Z6play_5yPbi       --------------------------
	.section	.text._Z6play_5yPbi,"ax",@progbits
	.align	128
        .global         _Z6play_5yPbi
        .type           _Z6play_5yPbi,@function
        .size           _Z6play_5yPbi,(.L_x_58 - _Z6play_5yPbi)
        .other          _Z6play_5yPbi,@"STO_CUDA_ENTRY STV_DEFAULT"
_Z6play_5yPbi:
.text._Z6play_5yPbi:
[----:B------:R-:W-:Y:S01]  /*0000*/  LDC R1, c[0x0][0x37c] ;  /* 0x0000df00ff017b82 */ /* 0x000fe20000000800 */
[----:B------:R-:W0:Y:S01]  /*0010*/  S2R R9, SR_TID.Y ;  /* 0x0000000000097919 */ /* 0x000e220000002200 */
[----:B------:R-:W1:Y:S06]  /*0020*/  LDCU UR4, c[0x0][0x360] ;  /* 0x00006c00ff0477ac */ /* 0x000e6c0008000800 */
[----:B------:R-:W2:Y:S01]  /*0030*/  LDC R0, c[0x0][0x390] ;  /* 0x0000e400ff007b82 */ /* 0x000ea20000000800 */
[----:B------:R-:W0:Y:S01]  /*0040*/  S2R R2, SR_CTAID.Y ;  /* 0x0000000000027919 */ /* 0x000e220000002600 */
[----:B------:R-:W0:Y:S01]  /*0050*/  LDCU UR5, c[0x0][0x364] ;  /* 0x00006c80ff0577ac */ /* 0x000e220008000800 */
[----:B------:R-:W1:Y:S01]  /*0060*/  S2R R4, SR_TID.X ;  /* 0x0000000000047919 */ /* 0x000e620000002100 */
[----:B------:R-:W1:Y:S01]  /*0070*/  S2R R3, SR_CTAID.X ;  /* 0x0000000000037919 */ /* 0x000e620000002500 */
[----:B0-----:R-:W-:-:S05]  /*0080*/  IMAD R9, R2, UR5, R9 ;  /* 0x0000000502097c24 */ /* 0x001fca000f8e0209 */
[----:B------:R-:W-:Y:S01]  /*0090*/  ISETP.GT.U32.AND P0, PT, R9, 0x270f, PT ;  /* 0x0000270f0900780c */ /* 0x000fe20003f04070 */
[----:B-1----:R-:W-:-:S05]  /*00a0*/  IMAD R4, R3, UR4, R4 ;  /* 0x0000000403047c24 */ /* 0x002fca000f8e0204 */
[----:B------:R-:W-:-:S04]  /*00b0*/  ISETP.GT.OR P0, PT, R4, 0x270f, P0 ;  /* 0x0000270f0400780c */ /* 0x000fc80000704670 */
[----:B--2---:R-:W-:-:S13]  /*00c0*/  ISETP.LT.OR P0, PT, R0, 0x1, P0 ;  /* 0x000000010000780c */ /* 0x004fda0000701670 */
[----:B------:R-:W-:Y:S05]  /*00d0*/  @P0 EXIT ;  /* 0x000000000000094d */ /* 0x000fea0003800000 */
[C---:B------:R-:W-:Y:S01]  /*00e0*/  VIADD R2, R4.reuse, 0xffffffff ;  /* 0xffffffff04027836 */ /* 0x040fe20000000000 */
[----:B------:R-:W0:Y:S01]  /*00f0*/  LDCU.64 UR4, c[0x0][0x388] ;  /* 0x00007100ff0477ac */ /* 0x000e220008000a00 */
[----:B------:R-:W-:Y:S01]  /*0100*/  VIADD R7, R4, 0x1 ;  /* 0x0000000104077836 */ /* 0x000fe20000000000 */
[----:B------:R-:W1:Y:S01]  /*0110*/  LDC R14, c[0x0][0x390] ;  /* 0x0000e400ff0e7b82 */ /* 0x000e620000000800 */
[----:B------:R-:W-:Y:S01]  /*0120*/  IMAD.HI R3, R2, 0x68db8bad, RZ ;  /* 0x68db8bad02037827 */ /* 0x000fe200078e02ff */
[C---:B------:R-:W-:Y:S01]  /*0130*/  ISETP.NE.AND P1, PT, R9.reuse, RZ, PT ;  /* 0x000000ff0900720c */ /* 0x040fe20003f25270 */
[----:B------:R-:W2:Y:S01]  /*0140*/  LDCU.64 UR8, c[0x0][0x358] ;  /* 0x00006b00ff0877ac */ /* 0x000ea20008000a00 */
[----:B------:R-:W-:Y:S01]  /*0150*/  ISETP.NE.AND P4, PT, R9, 0x270f, PT ;  /* 0x0000270f0900780c */ /* 0x000fe20003f85270 */
[----:B------:R-:W-:Y:S01]  /*0160*/  IMAD.HI R5, R4, 0x68db8bad, RZ ;  /* 0x68db8bad04057827 */ /* 0x000fe200078e02ff */
[----:B------:R-:W-:-:S03]  /*0170*/  SHF.R.U32.HI R6, RZ, 0x1f, R3 ;  /* 0x0000001fff067819 */ /* 0x000fc60000011603 */
[----:B------:R-:W-:Y:S01]  /*0180*/  IMAD.HI R10, R7, 0x68db8bad, RZ ;  /* 0x68db8bad070a7827 */ /* 0x000fe200078e02ff */
[----:B------:R-:W-:Y:S02]  /*0190*/  SHF.R.U32.HI R8, RZ, 0x1f, R5 ;  /* 0x0000001fff087819 */ /* 0x000fe40000011605 */
[----:B------:R-:W-:Y:S02]  /*01a0*/  LEA.HI.SX32 R3, R3, R6, 0x14 ;  /* 0x0000000603037211 */ /* 0x000fe400078fa2ff */
[----:B------:R-:W-:Y:S02]  /*01b0*/  SHF.R.U32.HI R11, RZ, 0x1f, R10 ;  /* 0x0000001fff0b7819 */ /* 0x000fe4000001160a */
[----:B------:R-:W-:Y:S02]  /*01c0*/  LEA.HI.SX32 R5, R5, R8, 0x14 ;  /* 0x0000000805057211 */ /* 0x000fe400078fa2ff */
[----:B------:R-:W-:Y:S01]  /*01d0*/  LEA.HI.SX32 R8, R10, R11, 0x14 ;  /* 0x0000000b0a087211 */ /* 0x000fe200078fa2ff */
[----:B------:R-:W-:-:S02]  /*01e0*/  IMAD R10, R3, -0x2710, R2 ;  /* 0xffffd8f0030a7824 */ /* 0x000fc400078e0202 */
[--C-:B------:R-:W-:Y:S02]  /*01f0*/  IMAD R6, R5, -0x2710, R4.reuse ;  /* 0xffffd8f005067824 */ /* 0x100fe400078e0204 */
[----:B------:R-:W-:Y:S01]  /*0200*/  IMAD R12, R8, -0x2710, R7 ;  /* 0xffffd8f0080c7824 */ /* 0x000fe200078e0207 */
[----:B------:R-:W-:Y:S01]  /*0210*/  ISETP.GE.AND P0, PT, R10, RZ, PT ;  /* 0x000000ff0a00720c */ /* 0x000fe20003f06270 */
[C---:B------:R-:W-:Y:S01]  /*0220*/  IMAD R3, R9.reuse, 0x2710, RZ ;  /* 0x0000271009037824 */ /* 0x040fe200078e02ff */
[----:B------:R-:W-:Y:S01]  /*0230*/  ISETP.GE.AND P2, PT, R6, RZ, PT ;  /* 0x000000ff0600720c */ /* 0x000fe20003f46270 */
[----:B------:R-:W-:Y:S01]  /*0240*/  IMAD R4, R9, 0x2710, R4 ;  /* 0x0000271009047824 */ /* 0x000fe200078e0204 */
[----:B------:R-:W-:Y:S01]  /*0250*/  ISETP.GE.AND P3, PT, R12, RZ, PT ;  /* 0x000000ff0c00720c */ /* 0x000fe20003f66270 */
[C---:B------:R-:W-:Y:S02]  /*0260*/  VIADD R5, R3.reuse, 0xffffd8f0 ;  /* 0xffffd8f003057836 */ /* 0x040fe40000000000 */
[----:B------:R-:W-:Y:S01]  /*0270*/  VIADD R7, R3, 0x2710 ;  /* 0x0000271003077836 */ /* 0x000fe20000000000 */
[----:B0-----:R-:W-:-:S02]  /*0280*/  IADD3 R2, P5, PT, R4, UR4, RZ ;  /* 0x0000000404027c10 */ /* 0x001fc4000ffbe0ff */
[----:B------:R-:W-:Y:S02]  /*0290*/  SEL R11, R5, 0x5f5b9f0, P1 ;  /* 0x05f5b9f0050b7807 */ /* 0x000fe40000800000 */
[----:B------:R-:W-:Y:S01]  /*02a0*/  SEL R13, R7, RZ, P4 ;  /* 0x000000ff070d7207 */ /* 0x000fe20002000000 */
[----:B------:R-:W-:Y:S01]  /*02b0*/  @!P0 VIADD R10, R10, 0x2710 ;  /* 0x000027100a0a8836 */ /* 0x000fe20000000000 */
[----:B------:R-:W-:Y:S01]  /*02c0*/  ISETP.NE.AND P0, PT, R0, 0x1, PT ;  /* 0x000000010000780c */ /* 0x000fe20003f05270 */
[----:B------:R-:W-:Y:S01]  /*02d0*/  @!P2 VIADD R6, R6, 0x2710 ;  /* 0x000027100606a836 */ /* 0x000fe20000000000 */
[----:B------:R-:W-:Y:S01]  /*02e0*/  LEA.HI.X.SX32 R3, R4, UR5, 0x1, P5 ;  /* 0x0000000504037c11 */ /* 0x000fe2000a8f0eff */
[----:B------:R-:W-:Y:S02]  /*02f0*/  @!P3 VIADD R12, R12, 0x2710 ;  /* 0x000027100c0cb836 */ /* 0x000fe40000000000 */
[----:B------:R-:W-:Y:S02]  /*0300*/  IMAD.IADD R5, R11, 0x1, R6 ;  /* 0x000000010b057824 */ /* 0x000fe400078e0206 */
[----:B------:R-:W-:-:S02]  /*0310*/  IMAD R7, R9, 0x2710, R10 ;  /* 0x0000271009077824 */ /* 0x000fc400078e020a */
[----:B------:R-:W-:Y:S02]  /*0320*/  IMAD.IADD R8, R10, 0x1, R11 ;  /* 0x000000010a087824 */ /* 0x000fe400078e020b */
[--C-:B------:R-:W-:Y:S02]  /*0330*/  IMAD R9, R9, 0x2710, R12.reuse ;  /* 0x0000271009097824 */ /* 0x100fe400078e020c */
[----:B------:R-:W-:Y:S02]  /*0340*/  IMAD.IADD R11, R11, 0x1, R12 ;  /* 0x000000010b0b7824 */ /* 0x000fe400078e020c */
[--C-:B------:R-:W-:Y:S02]  /*0350*/  IMAD.IADD R6, R6, 0x1, R13.reuse ;  /* 0x0000000106067824 */ /* 0x100fe400078e020d */
[--C-:B------:R-:W-:Y:S02]  /*0360*/  IMAD.IADD R10, R10, 0x1, R13.reuse ;  /* 0x000000010a0a7824 */ /* 0x100fe400078e020d */
[----:B------:R-:W-:Y:S01]  /*0370*/  IMAD.IADD R12, R12, 0x1, R13 ;  /* 0x000000010c0c7824 */ /* 0x000fe200078e020d */
[----:B-1----:R-:W-:Y:S01]  /*0380*/  LOP3.LUT R13, R14, 0x1, RZ, 0xc0, !PT ;  /* 0x000000010e0d7812 */ /* 0x002fe200078ec0ff */
[----:B--2---:R-:W-:Y:S06]  /*0390*/  @!P0 BRA `(.L_x_4) ;  /* 0x0000000400688947 */ /* 0x004fec0003800000 */
[----:B------:R-:W0:Y:S01]  /*03a0*/  LDCU UR4, c[0x0][0x380] ;  /* 0x00007000ff0477ac */ /* 0x000e220008000800 */
[----:B------:R-:W-:Y:S02]  /*03b0*/  UMOV UR5, URZ ;  /* 0x000000ff00057c82 */ /* 0x000fe40008000000 */
[----:B0-----:R-:W5:Y:S01]  /*03c0*/  TLD.LZ RZ, R16, R8, UR4, 1D, 0x1 ;  /* 0x00ff04ff08107f66 */ /* 0x001f6200081e01ff */
[----:B------:R-:W5:Y:S01]  /*03d0*/  TLD.LZ RZ, R17, R5, UR4, 1D, 0x1 ;  /* 0x00ff04ff05117f66 */ /* 0x000f6200081e01ff */
[----:B------:R-:W5:Y:S01]  /*03e0*/  TLD.LZ RZ, R18, R11, UR4, 1D, 0x1 ;  /* 0x00ff04ff0b127f66 */ /* 0x000f6200081e01ff */
[----:B------:R-:W-:Y:S01]  /*03f0*/  TLD.LZ RZ, R19, R7, UR4, 1D, 0x1 ;  /* 0x00ff04ff07137f66 */ /* 0x000fe200081e01ff */
[----:B------:R-:W5:Y:S01]  /*0400*/  TLD.LZ RZ, R20, R9, UR4, 1D, 0x1 ;  /* 0x00ff04ff09147f66 */ /* 0x000f6200081e01ff */
[----:B------:R-:W5:Y:S01]  /*0410*/  TLD.LZ RZ, R14, R10, UR4, 1D, 0x1 ;  /* 0x00ff04ff0a0e7f66 */ /* 0x000f6200081e01ff */
[----:B------:R-:W5:Y:S01]  /*0420*/  TLD.LZ RZ, R15, R6, UR4, 1D, 0x1 ;  /* 0x00ff04ff060f7f66 */ /* 0x000f6200081e01ff */
[----:B------:R-:W5:Y:S01]  /*0430*/  TLD.LZ RZ, R25, R12, UR4, 1D, 0x1 ;  /* 0x00ff04ff0c197f66 */ /* 0x000f6200081e01ff */
[----:B------:R-:W5:Y:S01]  /*0440*/  TLD.LZ RZ, R23, R4, UR4, 1D, 0x1 ;  /* 0x00ff04ff04177f66 */ /* 0x000f6200081e01ff */
[----:B------:R-:W-:Y:S01]  /*0450*/  UMOV UR6, UR4 ;  /* 0x0000000400067c82 */ /* 0x000fe20008000000 */
[----:B------:R-:W-:-:S02]  /*0460*/  UMOV UR7, URZ ;  /* 0x000000ff00077c82 */ /* 0x000fc40008000000 */
[----:B------:R-:W5:Y:S01]  /*0470*/  TLD.LZ RZ, R22, R8, UR6, 1D, 0x1 ;  /* 0x00ff06ff08167f66 */ /* 0x000f6200081e01ff */
[----:B------:R-:W5:Y:S01]  /*0480*/  TLD.LZ RZ, R21, R5, UR6, 1D, 0x1 ;  /* 0x00ff06ff05157f66 */ /* 0x000f6200081e01ff */
[----:B------:R-:W-:-:S04]  /*0490*/  DEPBAR.LE SB5, 0x7 ;  /* 0x0000d1c00000791a */ /* 0x000fc80000000000 */
[----:B------:R-:W-:Y:S02]  /*04a0*/  PRMT R16, R16, 0x8880, RZ ;  /* 0x0000888010107816 */ /* 0x000fe400000000ff */
[----:B------:R-:W-:Y:S02]  /*04b0*/  PRMT R17, R17, 0x8880, RZ ;  /* 0x0000888011117816 */ /* 0x000fe400000000ff */
[----:B------:R-:W-:Y:S01]  /*04c0*/  PRMT R18, R18, 0x8880, RZ ;  /* 0x0000888012127816 */ /* 0x000fe200000000ff */
[----:B------:R-:W-:-:S04]  /*04d0*/  DEPBAR.LE SB5, 0x5 ;  /* 0x0000d1400000791a */ /* 0x000fc80000000000 */
[----:B------:R-:W-:Y:S02]  /*04e0*/  PRMT R20, R20, 0x8880, RZ ;  /* 0x0000888014147816 */ /* 0x000fe400000000ff */
[----:B------:R-:W-:Y:S02]  /*04f0*/  IADD3 R16, PT, PT, R18, R17, R16 ;  /* 0x0000001112107210 */ /* 0x000fe40007ffe010 */
[----:B------:R-:W-:Y:S01]  /*0500*/  PRMT R18, R14, 0x8880, RZ ;  /* 0x000088800e127816 */ /* 0x000fe200000000ff */
[----:B------:R-:W-:Y:S01]  /*0510*/  IMAD.MOV.U32 R14, RZ, RZ, R20 ;  /* 0x000000ffff0e7224 */ /* 0x000fe200078e0014 */
[----:B------:R-:W-:Y:S01]  /*0520*/  PRMT R17, R19, 0x8880, RZ ;  /* 0x0000888013117816 */ /* 0x000fe200000000ff */
[----:B------:R-:W5:Y:S01]  /*0530*/  TLD.LZ RZ, R20, R11, UR6, 1D, 0x1 ;  /* 0x00ff06ff0b147f66 */ /* 0x000f6200081e01ff */
[----:B------:R-:W-:-:S04]  /*0540*/  DEPBAR.LE SB5, 0x5 ;  /* 0x0000d1400000791a */ /* 0x000fc80000000000 */
[----:B------:R-:W-:Y:S01]  /*0550*/  PRMT R19, R15, 0x8880, RZ ;  /* 0x000088800f137816 */ /* 0x000fe200000000ff */
[----:B------:R-:W-:Y:S01]  /*0560*/  IMAD.MOV.U32 R15, RZ, RZ, R18 ;  /* 0x000000ffff0f7224 */ /* 0x000fe200078e0012 */
[----:B------:R-:W-:-:S03]  /*0570*/  IADD3 R14, PT, PT, R14, R16, R17 ;  /* 0x000000100e0e7210 */ /* 0x000fc60007ffe011 */
[----:B------:R-:W-:Y:S02]  /*0580*/  IMAD.MOV.U32 R18, RZ, RZ, R19 ;  /* 0x000000ffff127224 */ /* 0x000fe400078e0013 */
[----:B------:R-:W5:Y:S03]  /*0590*/  TLD.LZ RZ, R19, R7, UR6, 1D, 0x1 ;  /* 0x00ff06ff07137f66 */ /* 0x000f6600081e01ff */
[----:B------:R-:W-:Y:S02]  /*05a0*/  IADD3 R24, PT, PT, R18, R14, R15 ;  /* 0x0000000e12187210 */ /* 0x000fe40007ffe00f */
[----:B------:R-:W5:Y:S01]  /*05b0*/  TLD.LZ RZ, R15, R9, UR6, 1D, 0x1 ;  /* 0x00ff06ff090f7f66 */ /* 0x000f6200081e01ff */
[----:B------:R-:W5:Y:S01]  /*05c0*/  TLD.LZ RZ, R18, R10, UR6, 1D, 0x1 ;  /* 0x00ff06ff0a127f66 */ /* 0x000f6200081e01ff */
[----:B------:R-:W5:Y:S01]  /*05d0*/  TLD.LZ RZ, R17, R6, UR6, 1D, 0x1 ;  /* 0x00ff06ff06117f66 */ /* 0x000f6200081e01ff */
[----:B------:R-:W5:Y:S01]  /*05e0*/  TLD.LZ RZ, R16, R12, UR6, 1D, 0x1 ;  /* 0x00ff06ff0c107f66 */ /* 0x000f6200081e01ff */
[----:B------:R-:W5:Y:S01]  /*05f0*/  TLD.LZ RZ, R14, R4, UR6, 1D, 0x1 ;  /* 0x00ff06ff040e7f66 */ /* 0x000f6200081e01ff */
[----:B------:R-:W-:-:S04]  /*0600*/  DEPBAR.LE SB5, 0xa ;  /* 0x0000d2800000791a */ /* 0x000fc80000000000 */
[----:B------:R-:W-:Y:S02]  /*0610*/  PRMT R25, R25, 0x8880, RZ ;  /* 0x0000888019197816 */ /* 0x000fe400000000ff */
[----:B------:R-:W-:-:S03]  /*0620*/  LOP3.LUT R0, R0, 0x7ffffffe, RZ, 0xc0, !PT ;  /* 0x7ffffffe00007812 */ /* 0x000fc600078ec0ff */
[----:B------:R-:W-:Y:S01]  /*0630*/  IMAD.IADD R24, R24, 0x1, R25 ;  /* 0x0000000118187824 */ /* 0x000fe200078e0219 */
[----:B------:R-:W-:-:S04]  /*0640*/  DEPBAR.LE SB5, 0x9 ;  /* 0x0000d2400000791a */ /* 0x000fc80000000000 */
[----:B------:R-:W-:Y:S01]  /*0650*/  LOP3.LUT P2, R23, R23, 0xff, RZ, 0xc0, !PT ;  /* 0x000000ff17177812 */ /* 0x000fe2000784c0ff */
[----:B------:R-:W-:Y:S01]  /*0660*/  IMAD.MOV R0, RZ, RZ, -R0 ;  /* 0x000000ffff007224 */ /* 0x000fe200078e0a00 */
[----:B------:R-:W-:Y:S01]  /*0670*/  ISETP.NE.AND P3, PT, R24, 0x3, PT ;  /* 0x000000031800780c */ /* 0x000fe20003f65270 */
[----:B------:R-:W-:-:S04]  /*0680*/  DEPBAR.LE SB5, 0x7 ;  /* 0x0000d1c00000791a */ /* 0x000fc80000000000 */
[----:B------:R-:W-:Y:S02]  /*0690*/  PRMT R22, R22, 0x8880, RZ ;  /* 0x0000888016167816 */ /* 0x000fe400000000ff */
[----:B------:R-:W-:Y:S02]  /*06a0*/  ISETP.EQ.AND P3, PT, R23, RZ, !P3 ;  /* 0x000000ff1700720c */ /* 0x000fe40005f62270 */
[----:B------:R-:W-:Y:S02]  /*06b0*/  PRMT R21, R21, 0x8880, RZ ;  /* 0x0000888015157816 */ /* 0x000fe400000000ff */
[----:B------:R-:W-:-:S04]  /*06c0*/  LOP3.LUT R24, R24, 0xfffffffe, RZ, 0xc0, !PT ;  /* 0xfffffffe18187812 */ /* 0x000fc800078ec0ff */
[----:B------:R-:W-:Y:S01]  /*06d0*/  ISETP.EQ.AND P2, PT, R24, 0x2, P2 ;  /* 0x000000021800780c */ /* 0x000fe20001742270 */
[----:B------:R-:W-:-:S04]  /*06e0*/  DEPBAR.LE SB5, 0x6 ;  /* 0x0000d1800000791a */ /* 0x000fc80000000000 */
[----:B------:R-:W-:Y:S01]  /*06f0*/  PRMT R23, R20, 0x8880, RZ ;  /* 0x0000888014177816 */ /* 0x000fe200000000ff */
[----:B------:R-:W-:-:S04]  /*0700*/  IMAD.MOV.U32 R20, RZ, RZ, R22 ;  /* 0x000000ffff147224 */ /* 0x000fc800078e0016 */
[----:B------:R-:W-:Y:S01]  /*0710*/  IMAD.MOV.U32 R22, RZ, RZ, R23 ;  /* 0x000000ffff167224 */ /* 0x000fe200078e0017 */
[----:B------:R-:W-:-:S04]  /*0720*/  DEPBAR.LE SB5, 0x4 ;  /* 0x0000d1000000791a */ /* 0x000fc80000000000 */
[----:B------:R-:W-:Y:S02]  /*0730*/  PRMT R19, R19, 0x8880, RZ ;  /* 0x0000888013137816 */ /* 0x000fe400000000ff */
[----:B------:R-:W-:Y:S02]  /*0740*/  IADD3 R20, PT, PT, R22, R21, R20 ;  /* 0x0000001516147210 */ /* 0x000fe40007ffe014 */
[----:B------:R-:W-:Y:S01]  /*0750*/  PRMT R21, R15, 0x8880, RZ ;  /* 0x000088800f157816 */ /* 0x000fe200000000ff */
[----:B------:R-:W-:-:S04]  /*0760*/  IMAD.MOV.U32 R15, RZ, RZ, R19 ;  /* 0x000000ffff0f7224 */ /* 0x000fc800078e0013 */
[----:B------:R-:W-:Y:S01]  /*0770*/  IMAD.MOV.U32 R19, RZ, RZ, R21 ;  /* 0x000000ffff137224 */ /* 0x000fe200078e0015 */
[----:B------:R-:W-:-:S04]  /*0780*/  DEPBAR.LE SB5, 0x2 ;  /* 0x0000d0800000791a */ /* 0x000fc80000000000 */
[----:B------:R-:W-:Y:S02]  /*0790*/  PRMT R18, R18, 0x8880, RZ ;  /* 0x0000888012127816 */ /* 0x000fe400000000ff */
[----:B------:R-:W-:Y:S02]  /*07a0*/  PRMT R17, R17, 0x8880, RZ ;  /* 0x0000888011117816 */ /* 0x000fe400000000ff */
[----:B------:R-:W-:Y:S01]  /*07b0*/  IADD3 R15, PT, PT, R19, R20, R15 ;  /* 0x00000014130f7210 */ /* 0x000fe20007ffe00f */
[----:B------:R-:W-:-:S04]  /*07c0*/  DEPBAR.LE SB5, 0x1 ;  /* 0x0000d0400000791a */ /* 0x000fc80000000000 */
[----:B------:R-:W-:Y:S02]  /*07d0*/  PRMT R16, R16, 0x8880, RZ ;  /* 0x0000888010107816 */ /* 0x000fe400000000ff */
[----:B------:R-:W-:-:S05]  /*07e0*/  IADD3 R15, PT, PT, R17, R15, R18 ;  /* 0x0000000f110f7210 */ /* 0x000fca0007ffe012 */
[----:B------:R-:W-:Y:S01]  /*07f0*/  IMAD.IADD R15, R15, 0x1, R16 ;  /* 0x000000010f0f7824 */ /* 0x000fe200078e0210 */
[----:B-----5:R-:W-:-:S04]  /*0800*/  LOP3.LUT P4, R14, R14, 0xff, RZ, 0xc0, !PT ;  /* 0x000000ff0e0e7812 */ /* 0x020fc8000788c0ff */
[----:B------:R-:W-:-:S04]  /*0810*/  LOP3.LUT R16, R15, 0xfffffffe, RZ, 0xc0, !PT ;  /* 0xfffffffe0f107812 */ /* 0x000fc800078ec0ff */
[----:B------:R-:W-:-:S13]  /*0820*/  ISETP.EQ.AND P4, PT, R16, 0x2, P4 ;  /* 0x000000021000780c */ /* 0x000fda0002782270 */
[----:B------:R-:W-:-:S04]  /*0830*/  @!P4 ISETP.NE.AND P5, PT, R15, 0x3, PT ;  /* 0x000000030f00c80c */ /* 0x000fc80003fa5270 */
[----:B------:R-:W-:-:S13]  /*0840*/  @!P4 ISETP.EQ.AND P5, PT, R14, RZ, !P5 ;  /* 0x000000ff0e00c20c */ /* 0x000fda0006fa2270 */
.L_x_5:
[----:B------:R-:W-:Y:S01]  /*0850*/  BAR.SYNC.DEFER_BLOCKING 0x0 ;  /* 0x0000000000007b1d */ /* 0x000fe20000010000 */
[----:B------:R-:W-:Y:S01]  /*0860*/  PLOP3.LUT P0, PT, PT, PT, PT, 0x80, 0x8 ;  /* 0x000000000008781c */ /* 0x000fe20003f0f070 */
[----:B------:R-:W-:Y:S01]  /*0870*/  VIADD R0, R0, 0x2 ;  /* 0x0000000200007836 */ /* 0x000fe20000000000 */
[----:B------:R-:W-:Y:S02]  /*0880*/  @!P2 PLOP3.LUT P0, PT, P3, PT, PT, 0x80, 0x8 ;  /* 0x000000000008a81c */ /* 0x000fe40001f0f070 */
[----:B------:R-:W-:Y:S02]  /*0890*/  PLOP3.LUT P1, PT, PT, PT, PT, 0x80, 0x8 ;  /* 0x000000000008781c */ /* 0x000fe40003f2f070 */
[----:B0-----:R-:W-:Y:S02]  /*08a0*/  SEL R15, RZ, 0x1, !P0 ;  /* 0x00000001ff0f7807 */ /* 0x001fe40004000000 */
[----:B------:R-:W-:Y:S02]  /*08b0*/  ISETP.NE.AND P0, PT, R0, RZ, PT ;  /* 0x000000ff0000720c */ /* 0x000fe40003f05270 */
[----:B------:R-:W-:-:S04]  /*08c0*/  @!P4 PLOP3.LUT P1, PT, P5, PT, PT, 0x80, 0x8 ;  /* 0x000000000008c81c */ /* 0x000fc80002f2f070 */
[----:B------:R-:W-:Y:S01]  /*08d0*/  SEL R17, RZ, 0x1, !P1 ;  /* 0x00000001ff117807 */ /* 0x000fe20004800000 */
[----:B------:R0:W-:Y:S01]  /*08e0*/  STG.E.U8 desc[UR8][R2.64], R15 ;  /* 0x0000000f02007986 */ /* 0x0001e2000c101108 */
[----:B------:R-:W-:Y:S08]  /*08f0*/  BAR.SYNC.DEFER_BLOCKING 0x0 ;  /* 0x0000000000007b1d */ /* 0x000ff00000010000 */
[----:B------:R-:W-:Y:S06]  /*0900*/  BAR.SYNC.DEFER_BLOCKING 0x0 ;  /* 0x0000000000007b1d */ /* 0x000fec0000010000 */
[----:B------:R0:W-:Y:S02]  /*0910*/  STG.E.U8 desc[UR8][R2.64], R17 ;  /* 0x0000001102007986 */ /* 0x0001e4000c101108 */
[----:B------:R-:W-:Y:S06]  /*0920*/  BAR.SYNC.DEFER_BLOCKING 0x0 ;  /* 0x0000000000007b1d */ /* 0x000fec0000010000 */
[----:B------:R-:W-:Y:S05]  /*0930*/  @P0 BRA `(.L_x_5) ;  /* 0xfffffffc00c40947 */ /* 0x000fea000383ffff */
.L_x_4:
[----:B------:R-:W-:-:S13]  /*0940*/  ISETP.NE.U32.AND P0, PT, R13, 0x1, PT ;  /* 0x000000010d00780c */ /* 0x000fda0003f05070 */
[----:B------:R-:W-:Y:S05]  /*0950*/  @P0 EXIT ;  /* 0x000000000000094d */ /* 0x000fea0003800000 */
[----:B------:R-:W1:Y:S01]  /*0960*/  LDCU UR4, c[0x0][0x380] ;  /* 0x00007000ff0477ac */ /* 0x000e620008000800 */
[----:B------:R-:W-:Y:S02]  /*0970*/  UMOV UR5, URZ ;  /* 0x000000ff00057c82 */ /* 0x000fe40008000000 */
[----:B-1----:R-:W5:Y:S01]  /*0980*/  TLD.LZ RZ, R8, R8, UR4, 1D, 0x1 ;  /* 0x00ff04ff08087f66 */ /* 0x002f6200081e01ff */
[----:B------:R-:W5:Y:S01]  /*0990*/  TLD.LZ RZ, R5, R5, UR4, 1D, 0x1 ;  /* 0x00ff04ff05057f66 */ /* 0x000f6200081e01ff */
[----:B------:R-:W5:Y:S01]  /*09a0*/  TLD.LZ RZ, R11, R11, UR4, 1D, 0x1 ;  /* 0x00ff04ff0b0b7f66 */ /* 0x000f6200081e01ff */
[----:B------:R1:W-:Y:S01]  /*09b0*/  TLD.LZ RZ, R13, R7, UR4, 1D, 0x1 ;  /* 0x00ff04ff070d7f66 */ /* 0x0003e200081e01ff */
[----:B------:R-:W5:Y:S01]  /*09c0*/  TLD.LZ RZ, R9, R9, UR4, 1D, 0x1 ;  /* 0x00ff04ff09097f66 */ /* 0x000f6200081e01ff */
[----:B------:R-:W5:Y:S01]  /*09d0*/  TLD.LZ RZ, R10, R10, UR4, 1D, 0x1 ;  /* 0x00ff04ff0a0a7f66 */ /* 0x000f6200081e01ff */
[----:B------:R2:W5:Y:S01]  /*09e0*/  TLD.LZ RZ, R14, R6, UR4, 1D, 0x1 ;  /* 0x00ff04ff060e7f66 */ /* 0x00056200081e01ff */
[----:B------:R-:W5:Y:S01]  /*09f0*/  TLD.LZ RZ, R12, R12, UR4, 1D, 0x1 ;  /* 0x00ff04ff0c0c7f66 */ /* 0x000f6200081e01ff */
[----:B------:R-:W5:Y:S01]  /*0a00*/  TLD.LZ RZ, R4, R4, UR4, 1D, 0x1 ;  /* 0x00ff04ff04047f66 */ /* 0x000f6200081e01ff */
[----:B------:R-:W-:Y:S06]  /*0a10*/  BAR.SYNC.DEFER_BLOCKING 0x0 ;  /* 0x0000000000007b1d */ /* 0x000fec0000010000 */
[----:B------:R-:W-:-:S04]  /*0a20*/  DEPBAR.LE SB5, 0x5 ;  /* 0x0000d1400000791a */ /* 0x000fc80000000000 */
[----:B------:R-:W-:Y:S02]  /*0a30*/  PRMT R0, R8, 0x8880, RZ ;  /* 0x0000888008007816 */ /* 0x000fe400000000ff */
[----:B------:R-:W-:Y:S02]  /*0a40*/  PRMT R5, R5, 0x8880, RZ ;  /* 0x0000888005057816 */ /* 0x000fe400000000ff */
[----:B-1----:R-:W-:Y:S01]  /*0a50*/  PRMT R7, R11, 0x8880, RZ ;  /* 0x000088800b077816 */ /* 0x002fe200000000ff */
[----:B------:R-:W-:-:S04]  /*0a60*/  DEPBAR.LE SB5, 0x4 ;  /* 0x0000d1000000791a */ /* 0x000fc80000000000 */
[----:B--2---:R-:W-:Y:S02]  /*0a70*/  PRMT R6, R9, 0x8880, RZ ;  /* 0x0000888009067816 */ /* 0x004fe400000000ff */
[----:B------:R-:W-:Y:S02]  /*0a80*/  IADD3 R0, PT, PT, R7, R5, R0 ;  /* 0x0000000507007210 */ /* 0x000fe40007ffe000 */
[----:B------:R-:W-:Y:S01]  /*0a90*/  PRMT R5, R13, 0x8880, RZ ;  /* 0x000088800d057816 */ /* 0x000fe200000000ff */
[----:B------:R-:W-:-:S04]  /*0aa0*/  DEPBAR.LE SB5, 0x2 ;  /* 0x0000d0800000791a */ /* 0x000fc80000000000 */
[----:B------:R-:W-:Y:S02]  /*0ab0*/  PRMT R10, R10, 0x8880, RZ ;  /* 0x000088800a0a7816 */ /* 0x000fe400000000ff */
[----:B------:R-:W-:Y:S02]  /*0ac0*/  PRMT R14, R14, 0x8880, RZ ;  /* 0x000088800e0e7816 */ /* 0x000fe400000000ff */
[----:B------:R-:W-:Y:S01]  /*0ad0*/  IADD3 R0, PT, PT, R6, R0, R5 ;  /* 0x0000000006007210 */ /* 0x000fe20007ffe005 */
[----:B------:R-:W-:Y:S02]  /*0ae0*/  IMAD.MOV.U32 R5, RZ, RZ, R10 ;  /* 0x000000ffff057224 */ /* 0x000fe400078e000a */
[----:B------:R-:W-:Y:S01]  /*0af0*/  IMAD.MOV.U32 R6, RZ, RZ, R14 ;  /* 0x000000ffff067224 */ /* 0x000fe200078e000e */
[----:B------:R-:W-:-:S04]  /*0b00*/  DEPBAR.LE SB5, 0x1 ;  /* 0x0000d0400000791a */ /* 0x000fc80000000000 */
[----:B------:R-:W-:Y:S02]  /*0b10*/  PRMT R7, R12, 0x8880, RZ ;  /* 0x000088800c077816 */ /* 0x000fe400000000ff */
[----:B------:R-:W-:-:S05]  /*0b20*/  IADD3 R0, PT, PT, R6, R0, R5 ;  /* 0x0000000006007210 */ /* 0x000fca0007ffe005 */
[----:B------:R-:W-:Y:S01]  /*0b30*/  IMAD.IADD R0, R0, 0x1, R7 ;  /* 0x0000000100007824 */ /* 0x000fe200078e0207 */
[----:B-----5:R-:W-:-:S04]  /*0b40*/  LOP3.LUT P0, R4, R4, 0xff, RZ, 0xc0, !PT ;  /* 0x000000ff04047812 */ /* 0x020fc8000780c0ff */
[----:B------:R-:W-:-:S04]  /*0b50*/  LOP3.LUT R5, R0, 0xfffffffe, RZ, 0xc0, !PT ;  /* 0xfffffffe00057812 */ /* 0x000fc800078ec0ff */
[----:B------:R-:W-:Y:S02]  /*0b60*/  ISETP.EQ.AND P1, PT, R5, 0x2, P0 ;  /* 0x000000020500780c */ /* 0x000fe40000722270 */
[----:B------:R-:W-:-:S11]  /*0b70*/  PLOP3.LUT P0, PT, PT, PT, PT, 0x80, 0x8 ;  /* 0x000000000008781c */ /* 0x000fd60003f0f070 */
[----:B------:R-:W-:-:S04]  /*0b80*/  @!P1 ISETP.NE.AND P2, PT, R0, 0x3, PT ;  /* 0x000000030000980c */ /* 0x000fc80003f45270 */
[----:B------:R-:W-:-:S04]  /*0b90*/  @!P1 ISETP.EQ.AND P0, PT, R4, RZ, !P2 ;  /* 0x000000ff0400920c */ /* 0x000fc80005702270 */
[----:B------:R-:W-:-:S05]  /*0ba0*/  SEL R5, RZ, 0x1, !P0 ;  /* 0x00000001ff057807 */ /* 0x000fca0004000000 */
[----:B------:R-:W-:Y:S01]  /*0bb0*/  STG.E.U8 desc[UR8][R2.64], R5 ;  /* 0x0000000502007986 */ /* 0x000fe2000c101108 */
[----:B------:R-:W-:Y:S06]  /*0bc0*/  BAR.SYNC.DEFER_BLOCKING 0x0 ;  /* 0x0000000000007b1d */ /* 0x000fec0000010000 */
[----:B------:R-:W-:Y:S05]  /*0bd0*/  EXIT ;  /* 0x000000000000794d */ /* 0x000fea0003800000 */
.L_x_6:
        /* <DEDUP_REMOVED lines=10> */
.L_x_58:


//--------------------- .text._Z6play_4Pbi        --------------------------
	.section	.text._Z6play_4Pbi,"ax",@progbits
	.align	128
        .global         _Z6play_4Pbi
        .type           _Z6play_4Pbi,@function
        .size           _Z6play_4Pbi,(.L_x_59 - _Z6play_4Pbi)
        .other          _Z6play_4Pbi,@"STO_CUDA_ENTRY STV_DEFAULT"
_Z6play_4Pbi:
.text._Z6play_4Pbi:
        /* <DEDUP_REMOVED lines=17> */
[C---:B------:R-:W-:Y:S01]  /*0110*/  ISETP.NE.AND P4, PT, R3.reuse, 0x270f, PT ;  /* 0x0000270f0300780c */ /* 0x040fe20003f85270 */
[----:B------:R-:W-:Y:S01]  /*0120*/  IMAD.HI R5, R4, 0x68db8bad, RZ ;  /* 0x68db8bad04057827 */ /* 0x000fe200078e02ff */
[----:B------:R-:W-:Y:S02]  /*0130*/  ISETP.NE.AND P1, PT, R3, RZ, PT ;  /* 0x000000ff0300720c */ /* 0x000fe40003f25270 */
[----:B------:R-:W-:Y:S01]  /*0140*/  LOP3.LUT R20, R0, 0x3, RZ, 0xc0, !PT ;  /* 0x0000000300147812 */ /* 0x000fe200078ec0ff */
[----:B------:R-:W-:Y:S01]  /*0150*/  IMAD.HI R7, R2, 0x68db8bad, RZ ;  /* 0x68db8bad02077827 */ /* 0x000fe200078e02ff */
[----:B------:R-:W-:-:S03]  /*0160*/  SHF.R.U32.HI R6, RZ, 0x1f, R5 ;  /* 0x0000001fff067819 */ /* 0x000fc60000011605 */
[----:B------:R-:W-:Y:S01]  /*0170*/  IMAD.HI R10, R9, 0x68db8bad, RZ ;  /* 0x68db8bad090a7827 */ /* 0x000fe200078e02ff */
[----:B------:R-:W-:Y:S02]  /*0180*/  SHF.R.U32.HI R8, RZ, 0x1f, R7 ;  /* 0x0000001fff087819 */ /* 0x000fe40000011607 */
[----:B------:R-:W-:Y:S02]  /*0190*/  LEA.HI.SX32 R5, R5, R6, 0x14 ;  /* 0x0000000605057211 */ /* 0x000fe400078fa2ff */
[----:B------:R-:W-:Y:S02]  /*01a0*/  SHF.R.U32.HI R11, RZ, 0x1f, R10 ;  /* 0x0000001fff0b7819 */ /* 0x000fe4000001160a */
[----:B------:R-:W-:Y:S01]  /*01b0*/  LEA.HI.SX32 R7, R7, R8, 0x14 ;  /* 0x0000000807077211 */ /* 0x000fe200078fa2ff */
[----:B------:R-:W-:Y:S01]  /*01c0*/  IMAD R6, R5, -0x2710, R4 ;  /* 0xffffd8f005067824 */ /* 0x000fe200078e0204 */
[----:B------:R-:W-:Y:S01]  /*01d0*/  LEA.HI.SX32 R10, R10, R11, 0x14 ;  /* 0x0000000b0a0a7211 */ /* 0x000fe200078fa2ff */
[----:B------:R-:W-:-:S02]  /*01e0*/  IMAD R4, R3, 0x2710, RZ ;  /* 0x0000271003047824 */ /* 0x000fc400078e02ff */
[--C-:B------:R-:W-:Y:S01]  /*01f0*/  IMAD R8, R7, -0x2710, R2.reuse ;  /* 0xffffd8f007087824 */ /* 0x100fe200078e0202 */
[----:B------:R-:W-:Y:S01]  /*0200*/  ISETP.GE.AND P0, PT, R6, RZ, PT ;  /* 0x000000ff0600720c */ /* 0x000fe20003f06270 */
[----:B------:R-:W-:Y:S02]  /*0210*/  IMAD R10, R10, -0x2710, R9 ;  /* 0xffffd8f00a0a7824 */ /* 0x000fe400078e0209 */
[----:B------:R-:W-:Y:S01]  /*0220*/  VIADD R7, R4, 0x2710 ;  /* 0x0000271004077836 */ /* 0x000fe20000000000 */
[----:B------:R-:W-:Y:S01]  /*0230*/  ISETP.GE.AND P2, PT, R8, RZ, PT ;  /* 0x000000ff0800720c */ /* 0x000fe20003f46270 */
[----:B------:R-:W-:Y:S01]  /*0240*/  VIADD R5, R4, 0xffffd8f0 ;  /* 0xffffd8f004057836 */ /* 0x000fe20000000000 */
[----:B------:R-:W-:Y:S01]  /*0250*/  ISETP.GE.AND P3, PT, R10, RZ, PT ;  /* 0x000000ff0a00720c */ /* 0x000fe20003f66270 */
[----:B------:R-:W-:Y:S01]  /*0260*/  IMAD R4, R3, 0x2710, R2 ;  /* 0x0000271003047824 */ /* 0x000fe200078e0202 */
[----:B------:R-:W-:Y:S02]  /*0270*/  SEL R9, R7, RZ, P4 ;  /* 0x000000ff07097207 */ /* 0x000fe40002000000 */
[----:B------:R-:W-:-:S03]  /*0280*/  SEL R5, R5, 0x5f5b9f0, P1 ;  /* 0x05f5b9f005057807 */ /* 0x000fc60000800000 */
[----:B------:R-:W-:Y:S01]  /*0290*/  @!P0 VIADD R6, R6, 0x2710 ;  /* 0x0000271006068836 */ /* 0x000fe20000000000 */
[----:B0-----:R-:W-:-:S03]  /*02a0*/  IADD3 R2, P0, PT, R4, UR4, RZ ;  /* 0x0000000404027c10 */ /* 0x001fc6000ff1e0ff */
[----:B------:R-:W-:Y:S02]  /*02b0*/  @!P2 VIADD R8, R8, 0x2710 ;  /* 0x000027100808a836 */ /* 0x000fe40000000000 */
[----:B------:R-:W-:Y:S02]  /*02c0*/  @!P3 VIADD R10, R10, 0x2710 ;  /* 0x000027100a0ab836 */ /* 0x000fe40000000000 */
[--C-:B------:R-:W-:Y:S02]  /*02d0*/  IMAD.IADD R16, R6, 0x1, R9.reuse ;  /* 0x0000000106107824 */ /* 0x100fe400078e0209 */
[----:B------:R-:W-:Y:S02]  /*02e0*/  IMAD.IADD R7, R5, 0x1, R8 ;  /* 0x0000000105077824 */ /* 0x000fe400078e0208 */
[----:B------:R-:W-:Y:S02]  /*02f0*/  IMAD.IADD R13, R8, 0x1, R9 ;  /* 0x00000001080d7824 */ /* 0x000fe400078e0209 */
[----:B------:R-:W-:-:S02]  /*0300*/  IMAD R8, R3, 0x2710, R6 ;  /* 0x0000271003087824 */ /* 0x000fc400078e0206 */
[--C-:B------:R-:W-:Y:S01]  /*0310*/  IMAD R11, R3, 0x2710, R10.reuse ;  /* 0x00002710030b7824 */ /* 0x100fe200078e020a */
[----:B------:R-:W-:Y:S01]  /*0320*/  LEA.HI.X.SX32 R3, R4, UR5, 0x1, P0 ;  /* 0x0000000504037c11 */ /* 0x000fe200080f0eff */
[----:B------:R-:W-:Y:S01]  /*0330*/  IMAD.IADD R12, R6, 0x1, R5 ;  /* 0x00000001060c7824 */ /* 0x000fe200078e0205 */
[----:B------:R-:W-:Y:S01]  /*0340*/  IADD3 R16, P0, PT, R16, UR4, RZ ;  /* 0x0000000410107c10 */ /* 0x000fe2000ff1e0ff */
[----:B------:R-:W-:Y:S01]  /*0350*/  IMAD.IADD R5, R5, 0x1, R10 ;  /* 0x0000000105057824 */ /* 0x000fe200078e020a */
[----:B------:R-:W-:Y:S01]  /*0360*/  IADD3 R4, P6, PT, R7, UR4, RZ ;  /* 0x0000000407047c10 */ /* 0x000fe2000ffde0ff */
[----:B------:R-:W-:Y:S01]  /*0370*/  IMAD.IADD R9, R10, 0x1, R9 ;  /* 0x000000010a097824 */ /* 0x000fe200078e0209 */
[----:B------:R-:W-:Y:S01]  /*0380*/  IADD3 R6, P5, PT, R13, UR4, RZ ;  /* 0x000000040d067c10 */ /* 0x000fe2000ffbe0ff */
[----:B------:R-:W-:Y:S01]  /*0390*/  IMAD.X R17, RZ, RZ, UR5, P0 ;  /* 0x00000005ff117e24 */ /* 0x000fe200080e06ff */
[----:B------:R-:W-:Y:S02]  /*03a0*/  ISETP.GE.U32.AND P0, PT, R0, 0x4, PT ;  /* 0x000000040000780c */ /* 0x000fe40003f06070 */
[----:B------:R-:W-:Y:S01]  /*03b0*/  IADD3 R14, P1, PT, R5, UR4, RZ ;  /* 0x00000004050e7c10 */ /* 0x000fe2000ff3e0ff */
[----:B------:R-:W-:Y:S01]  /*03c0*/  IMAD.X R5, RZ, RZ, UR5, P6 ;  /* 0x00000005ff057e24 */ /* 0x000fe2000b0e06ff */
[----:B------:R-:W-:Y:S01]  /*03d0*/  IADD3 R8, P4, PT, R8, UR4, RZ ;  /* 0x0000000408087c10 */ /* 0x000fe2000ff9e0ff */
[----:B------:R-:W-:Y:S01]  /*03e0*/  IMAD.X R7, RZ, RZ, UR5, P5 ;  /* 0x00000005ff077e24 */ /* 0x000fe2000a8e06ff */
[----:B------:R-:W-:Y:S01]  /*03f0*/  IADD3 R10, P3, PT, R11, UR4, RZ ;  /* 0x000000040b0a7c10 */ /* 0x000fe2000ff7e0ff */
[----:B------:R-:W-:Y:S01]  /*0400*/  IMAD.X R15, RZ, RZ, UR5, P1 ;  /* 0x00000005ff0f7e24 */ /* 0x000fe200088e06ff */
[----:B------:R-:W-:-:S02]  /*0410*/  IADD3 R12, P2, PT, R12, UR4, RZ ;  /* 0x000000040c0c7c10 */ /* 0x000fc4000ff5e0ff */
[----:B------:R-:W-:Y:S01]  /*0420*/  IADD3 R18, P6, PT, R9, UR4, RZ ;  /* 0x0000000409127c10 */ /* 0x000fe2000ffde0ff */
[----:B------:R-:W-:Y:S02]  /*0430*/  IMAD.X R9, RZ, RZ, UR5, P4 ;  /* 0x00000005ff097e24 */ /* 0x000fe4000a0e06ff */
[----:B------:R-:W-:Y:S02]  /*0440*/  IMAD.X R11, RZ, RZ, UR5, P3 ;  /* 0x00000005ff0b7e24 */ /* 0x000fe400098e06ff */
[----:B------:R-:W-:Y:S01]  /*0450*/  IMAD.X R13, RZ, RZ, UR5, P2 ;  /* 0x00000005ff0d7e24 */ /* 0x000fe200090e06ff */
[----:B------:R-:W-:Y:S01]  /*0460*/  ISETP.NE.AND P2, PT, R20, RZ, PT ;  /* 0x000000ff1400720c */ /* 0x000fe20003f45270 */
[----:B------:R-:W-:Y:S01]  /*0470*/  IMAD.X R19, RZ, RZ, UR5, P6 ;  /* 0x00000005ff137e24 */ /* 0x000fe2000b0e06ff */
[----:B------:R-:W0:Y:S01]  /*0480*/  LDCU.64 UR4, c[0x0][0x358] ;  /* 0x00006b00ff0477ac */ /* 0x000e220008000a00 */
[----:B------:R-:W-:Y:S10]  /*0490*/  @!P0 BRA `(.L_x_7) ;  /* 0x0000000400848947 */ /* 0x000ff40003800000 */
[----:B------:R-:W-:-:S05]  /*04a0*/  LOP3.LUT R0, R0, 0x7ffffffc, RZ, 0xc0, !PT ;  /* 0x7ffffffc00007812 */ /* 0x000fca00078ec0ff */
[----:B------:R-:W-:-:S07]  /*04b0*/  IMAD.MOV R0, RZ, RZ, -R0 ;  /* 0x000000ffff007224 */ /* 0x000fce00078e0a00 */
.L_x_8:
[----:B01----:R-:W2:Y:S04]  /*04c0*/  LDG.E.S8 R21, desc[UR4][R12.64] ;  /* 0x000000040c157981 */ /* 0x003ea8000c1e1300 */
[----:B------:R-:W2:Y:S04]  /*04d0*/  LDG.E.S8 R22, desc[UR4][R4.64] ;  /* 0x0000000404167981 */ /* 0x000ea8000c1e1300 */
[----:B------:R-:W2:Y:S04]  /*04e0*/  LDG.E.S8 R23, desc[UR4][R14.64] ;  /* 0x000000040e177981 */ /* 0x000ea8000c1e1300 */
[----:B------:R-:W3:Y:S04]  /*04f0*/  LDG.E.S8 R24, desc[UR4][R8.64] ;  /* 0x0000000408187981 */ /* 0x000ee8000c1e1300 */
[----:B------:R-:W3:Y:S04]  /*0500*/  LDG.E.S8 R25, desc[UR4][R10.64] ;  /* 0x000000040a197981 */ /* 0x000ee8000c1e1300 */
[----:B------:R-:W4:Y:S01]  /*0510*/  LDG.E.S8 R27, desc[UR4][R18.64] ;  /* 0x00000004121b7981 */ /* 0x000f22000c1e1300 */
[----:B--2---:R-:W-:-:S03]  /*0520*/  IADD3 R21, PT, PT, R23, R22, R21 ;  /* 0x0000001617157210 */ /* 0x004fc60007ffe015 */
[----:B------:R-:W2:Y:S04]  /*0530*/  LDG.E.S8 R23, desc[UR4][R16.64] ;  /* 0x0000000410177981 */ /* 0x000ea8000c1e1300 */
[----:B------:R-:W2:Y:S01]  /*0540*/  LDG.E.S8 R22, desc[UR4][R6.64] ;  /* 0x0000000406167981 */ /* 0x000ea2000c1e1300 */
[----:B---3--:R-:W-:-:S03]  /*0550*/  IADD3 R24, PT, PT, R25, R21, R24 ;  /* 0x0000001519187210 */ /* 0x008fc60007ffe018 */
[----:B------:R-:W3:Y:S01]  /*0560*/  LDG.E.U8 R21, desc[UR4][R2.64] ;  /* 0x0000000402157981 */ /* 0x000ee2000c1e1100 */
[----:B------:R-:W-:Y:S01]  /*0570*/  BAR.SYNC.DEFER_BLOCKING 0x0 ;  /* 0x0000000000007b1d */ /* 0x000fe20000010000 */
[----:B------:R-:W-:Y:S02]  /*0580*/  PLOP3.LUT P0, PT, PT, PT, PT, 0x80, 0x8 ;  /* 0x000000000008781c */ /* 0x000fe40003f0f070 */
[----:B--2---:R-:W-:-:S05]  /*0590*/  IADD3 R22, PT, PT, R22, R24, R23 ;  /* 0x0000001816167210 */ /* 0x004fca0007ffe017 */
[----:B----4-:R-:W-:-:S05]  /*05a0*/  IMAD.IADD R22, R22, 0x1, R27 ;  /* 0x0000000116167824 */ /* 0x010fca00078e021b */
[----:B------:R-:W-:-:S04]  /*05b0*/  LOP3.LUT R23, R22, 0xfffffffe, RZ, 0xc0, !PT ;  /* 0xfffffffe16177812 */ /* 0x000fc800078ec0ff */
[----:B------:R-:W-:-:S04]  /*05c0*/  ISETP.NE.AND P1, PT, R23, 0x2, PT ;  /* 0x000000021700780c */ /* 0x000fc80003f25270 */
[----:B---3--:R-:W-:-:S13]  /*05d0*/  ISETP.NE.AND P1, PT, R21, RZ, !P1 ;  /* 0x000000ff1500720c */ /* 0x008fda0004f25270 */
[----:B------:R-:W-:-:S04]  /*05e0*/  @!P1 ISETP.NE.AND P3, PT, R22, 0x3, PT ;  /* 0x000000031600980c */ /* 0x000fc80003f65270 */
[----:B------:R-:W-:-:S04]  /*05f0*/  @!P1 ISETP.EQ.AND P0, PT, R21, RZ, !P3 ;  /* 0x000000ff1500920c */ /* 0x000fc80005f02270 */
[----:B------:R-:W-:-:S05]  /*0600*/  SEL R21, RZ, 0x1, !P0 ;  /* 0x00000001ff157807 */ /* 0x000fca0004000000 */
[----:B------:R0:W-:Y:S01]  /*0610*/  STG.E.U8 desc[UR4][R2.64], R21 ;  /* 0x0000001502007986 */ /* 0x0001e2000c101104 */
[----:B------:R-:W-:Y:S06]  /*0620*/  BAR.SYNC.DEFER_BLOCKING 0x0 ;  /* 0x0000000000007b1d */ /* 0x000fec0000010000 */
[----:B------:R-:W2:Y:S04]  /*0630*/  LDG.E.S8 R22, desc[UR4][R12.64] ;  /* 0x000000040c167981 */ /* 0x000ea8000c1e1300 */
[----:B------:R-:W2:Y:S04]  /*0640*/  LDG.E.S8 R23, desc[UR4][R4.64] ;  /* 0x0000000404177981 */ /* 0x000ea8000c1e1300 */
[----:B------:R-:W2:Y:S04]  /*0650*/  LDG.E.S8 R24, desc[UR4][R14.64] ;  /* 0x000000040e187981 */ /* 0x000ea8000c1e1300 */
[----:B------:R-:W3:Y:S04]  /*0660*/  LDG.E.S8 R25, desc[UR4][R8.64] ;  /* 0x0000000408197981 */ /* 0x000ee8000c1e1300 */
[----:B------:R-:W3:Y:S04]  /*0670*/  LDG.E.S8 R26, desc[UR4][R10.64] ;  /* 0x000000040a1a7981 */ /* 0x000ee8000c1e1300 */
[----:B------:R-:W4:Y:S04]  /*0680*/  LDG.E.S8 R27, desc[UR4][R18.64] ;  /* 0x00000004121b7981 */ /* 0x000f28000c1e1300 */
[----:B0-----:R-:W5:Y:S01]  /*0690*/  LDG.E.U8 R21, desc[UR4][R2.64] ;  /* 0x0000000402157981 */ /* 0x001f62000c1e1100 */
[----:B--2---:R-:W-:-:S03]  /*06a0*/  IADD3 R22, PT, PT, R24, R23, R22 ;  /* 0x0000001718167210 */ /* 0x004fc60007ffe016 */
[----:B------:R-:W2:Y:S04]  /*06b0*/  LDG.E.S8 R23, desc[UR4][R16.64] ;  /* 0x0000000410177981 */ /* 0x000ea8000c1e1300 */
[----:B------:R-:W2:Y:S01]  /*06c0*/  LDG.E.S8 R24, desc[UR4][R6.64] ;  /* 0x0000000406187981 */ /* 0x000ea2000c1e1300 */
[----:B---3--:R-:W-:Y:S01]  /*06d0*/  IADD3 R22, PT, PT, R26, R22, R25 ;  /* 0x000000161a167210 */ /* 0x008fe20007ffe019 */
[----:B------:R-:W-:Y:S01]  /*06e0*/  BAR.SYNC.DEFER_BLOCKING 0x0 ;  /* 0x0000000000007b1d */ /* 0x000fe20000010000 */
[----:B------:R-:W-:Y:S02]  /*06f0*/  PLOP3.LUT P0, PT, PT, PT, PT, 0x80, 0x8 ;  /* 0x000000000008781c */ /* 0x000fe40003f0f070 */
[----:B--2---:R-:W-:-:S05]  /*0700*/  IADD3 R22, PT, PT, R24, R22, R23 ;  /* 0x0000001618167210 */ /* 0x004fca0007ffe017 */
[----:B----4-:R-:W-:-:S05]  /*0710*/  IMAD.IADD R22, R22, 0x1, R27 ;  /* 0x0000000116167824 */ /* 0x010fca00078e021b */
[----:B------:R-:W-:-:S04]  /*0720*/  LOP3.LUT R23, R22, 0xfffffffe, RZ, 0xc0, !PT ;  /* 0xfffffffe16177812 */ /* 0x000fc800078ec0ff */
[----:B------:R-:W-:-:S04]  /*0730*/  ISETP.NE.AND P1, PT, R23, 0x2, PT ;  /* 0x000000021700780c */ /* 0x000fc80003f25270 */
[----:B-----5:R-:W-:-:S13]  /*0740*/  ISETP.NE.AND P1, PT, R21, RZ, !P1 ;  /* 0x000000ff1500720c */ /* 0x020fda0004f25270 */
        /* <DEDUP_REMOVED lines=39> */
[----:B------:R-:W-:Y:S01]  /*09c0*/  VIADD R0, R0, 0x4 ;  /* 0x0000000400007836 */ /* 0x000fe20000000000 */
        /* <DEDUP_REMOVED lines=9> */
[----:B------:R-:W-:Y:S02]  /*0a60*/  SEL R21, RZ, 0x1, !P0 ;  /* 0x00000001ff157807 */ /* 0x000fe40004000000 */
[----:B------:R-:W-:-:S03]  /*0a70*/  ISETP.NE.AND P0, PT, R0, RZ, PT ;  /* 0x000000ff0000720c */ /* 0x000fc60003f05270 */
[----:B------:R1:W-:Y:S01]  /*0a80*/  STG.E.U8 desc[UR4][R2.64], R21 ;  /* 0x0000001502007986 */ /* 0x0003e2000c101104 */
[----:B------:R-:W-:Y:S09]  /*0a90*/  BAR.SYNC.DEFER_BLOCKING 0x0 ;  /* 0x0000000000007b1d */ /* 0x000ff20000010000 */
[----:B------:R-:W-:Y:S05]  /*0aa0*/  @P0 BRA `(.L_x_8) ;  /* 0xfffffff800840947 */ /* 0x000fea000383ffff */
.L_x_7:
[----:B0-----:R-:W-:Y:S05]  /*0ab0*/  @!P2 EXIT ;  /* 0x000000000000a94d */ /* 0x001fea0003800000 */
[----:B------:R-:W-:-:S07]  /*0ac0*/  IMAD.MOV R20, RZ, RZ, -R20 ;  /* 0x000000ffff147224 */ /* 0x000fce00078e0a14 */
.L_x_9:
[----:B------:R-:W2:Y:S04]  /*0ad0*/  LDG.E.S8 R22, desc[UR4][R12.64] ;  /* 0x000000040c167981 */ /* 0x000ea8000c1e1300 */
[----:B------:R-:W2:Y:S04]  /*0ae0*/  LDG.E.S8 R23, desc[UR4][R4.64] ;  /* 0x0000000404177981 */ /* 0x000ea8000c1e1300 */
[----:B------:R-:W2:Y:S04]  /*0af0*/  LDG.E.S8 R24, desc[UR4][R14.64] ;  /* 0x000000040e187981 */ /* 0x000ea8000c1e1300 */
[----:B------:R-:W3:Y:S04]  /*0b00*/  LDG.E.S8 R26, desc[UR4][R8.64] ;  /* 0x00000004081a7981 */ /* 0x000ee8000c1e1300 */
[----:B------:R-:W3:Y:S04]  /*0b10*/  LDG.E.S8 R25, desc[UR4][R10.64] ;  /* 0x000000040a197981 */ /* 0x000ee8000c1e1300 */
[----:B01----:R-:W4:Y:S04]  /*0b20*/  LDG.E.S8 R21, desc[UR4][R16.64] ;  /* 0x0000000410157981 */ /* 0x003f28000c1e1300 */
[----:B------:R-:W4:Y:S04]  /*0b30*/  LDG.E.S8 R0, desc[UR4][R6.64] ;  /* 0x0000000406007981 */ /* 0x000f28000c1e1300 */
[----:B------:R-:W5:Y:S01]  /*0b40*/  LDG.E.S8 R27, desc[UR4][R18.64] ;  /* 0x00000004121b7981 */ /* 0x000f62000c1e1300 */
[----:B--2---:R-:W-:-:S03]  /*0b50*/  IADD3 R23, PT, PT, R24, R23, R22 ;  /* 0x0000001718177210 */ /* 0x004fc60007ffe016 */
[----:B------:R-:W2:Y:S01]  /*0b60*/  LDG.E.U8 R22, desc[UR4][R2.64] ;  /* 0x0000000402167981 */ /* 0x000ea2000c1e1100 */
[----:B---3--:R-:W-:-:S04]  /*0b70*/  IADD3 R23, PT, PT, R25, R23, R26 ;  /* 0x0000001719177210 */ /* 0x008fc80007ffe01a */
[----:B----4-:R-:W-:-:S05]  /*0b80*/  IADD3 R0, PT, PT, R0, R23, R21 ;  /* 0x0000001700007210 */ /* 0x010fca0007ffe015 */
[----:B-----5:R-:W-:-:S05]  /*0b90*/  IMAD.IADD R0, R0, 0x1, R27 ;  /* 0x0000000100007824 */ /* 0x020fca00078e021b */
[----:B------:R-:W-:Y:S01]  /*0ba0*/  LOP3.LUT R21, R0, 0xfffffffe, RZ, 0xc0, !PT ;  /* 0xfffffffe00157812 */ /* 0x000fe200078ec0ff */
[----:B------:R-:W-:Y:S03]  /*0bb0*/  BAR.SYNC.DEFER_BLOCKING 0x0 ;  /* 0x0000000000007b1d */ /* 0x000fe60000010000 */
[----:B------:R-:W-:Y:S01]  /*0bc0*/  ISETP.NE.AND P1, PT, R21, 0x2, PT ;  /* 0x000000021500780c */ /* 0x000fe20003f25270 */
[----:B------:R-:W-:Y:S01]  /*0bd0*/  VIADD R20, R20, 0x1 ;  /* 0x0000000114147836 */ /* 0x000fe20000000000 */
[----:B------:R-:W-:Y:S02]  /*0be0*/  PLOP3.LUT P0, PT, PT, PT, PT, 0x80, 0x8 ;  /* 0x000000000008781c */ /* 0x000fe40003f0f070 */
[----:B--2---:R-:W-:-:S13]  /*0bf0*/  ISETP.NE.AND P1, PT, R22, RZ, !P1 ;  /* 0x000000ff1600720c */ /* 0x004fda0004f25270 */
[----:B------:R-:W-:-:S04]  /*0c00*/  @!P1 ISETP.NE.AND P2, PT, R0, 0x3, PT ;  /* 0x000000030000980c */ /* 0x000fc80003f45270 */
[----:B------:R-:W-:-:S04]  /*0c10*/  @!P1 ISETP.EQ.AND P0, PT, R22, RZ, !P2 ;  /* 0x000000ff1600920c */ /* 0x000fc80005702270 */
[----:B------:R-:W-:Y:S02]  /*0c20*/  SEL R21, RZ, 0x1, !P0 ;  /* 0x00000001ff157807 */ /* 0x000fe40004000000 */
[----:B------:R-:W-:-:S03]  /*0c30*/  ISETP.NE.AND P0, PT, R20, RZ, PT ;  /* 0x000000ff1400720c */ /* 0x000fc60003f05270 */
[----:B------:R0:W-:Y:S01]  /*0c40*/  STG.E.U8 desc[UR4][R2.64], R21 ;  /* 0x0000001502007986 */ /* 0x0001e2000c101104 */
[----:B------:R-:W-:Y:S09]  /*0c50*/  BAR.SYNC.DEFER_BLOCKING 0x0 ;  /* 0x0000000000007b1d */ /* 0x000ff20000010000 */
[----:B------:R-:W-:Y:S05]  /*0c60*/  @P0 BRA `(.L_x_9) ;  /* 0xfffffffc00980947 */ /* 0x000fea000383ffff */
[----:B------:R-:W-:Y:S05]  /*0c70*/  EXIT ;  /* 0x000000000000794d */ /* 0x000fea0003800000 */
.L_x_10:
        /* <DEDUP_REMOVED lines=16> */
.L_x_59:


//--------------------- .text._Z6play_3Pbi        --------------------------
	.section	.text._Z6play_3Pbi,"ax",@progbits
	.align	128
        .global         _Z6play_3Pbi
        .type           _Z6play_3Pbi,@function
        .size           _Z6play_3Pbi,(.L_x_60 - _Z6play_3Pbi)
        .other          _Z6play_3Pbi,@"STO_CUDA_ENTRY STV_DEFAULT"
_Z6play_3Pbi:
.text._Z6play_3Pbi:
[----:B------:R-:W-:Y:S01]  /*0000*/  LDC R1, c[0x0][0x37c] ;  /* 0x0000df00ff017b82 */ /* 0x000fe20000000800 */
[----:B------:R-:W0:Y:S01]  /*0010*/  S2R R13, SR_TID.Y ;  /* 0x00000000000d7919 */ /* 0x000e220000002200 */
[----:B------:R-:W1:Y:S06]  /*0020*/  LDCU UR10, c[0x0][0x360] ;  /* 0x00006c00ff0a77ac */ /* 0x000e6c0008000800 */
[----:B------:R-:W2:Y:S01]  /*0030*/  S2UR UR4, SR_CTAID.Y ;  /* 0x00000000000479c3 */ /* 0x000ea20000002600 */
[----:B------:R-:W3:Y:S07]  /*0040*/  S2R R0, SR_TID.X ;  /* 0x0000000000007919 */ /* 0x000eee0000002100 */
[----:B------:R-:W2:Y:S08]  /*0050*/  LDC R7, c[0x0][0x364] ;  /* 0x0000d900ff077b82 */ /* 0x000eb00000000800 */
[----:B------:R-:W1:Y:S01]  /*0060*/  S2UR UR5, SR_CTAID.X ;  /* 0x00000000000579c3 */ /* 0x000e620000002500 */
[----:B--2---:R-:W-:-:S04]  /*0070*/  IMAD R12, R7, UR4, RZ ;  /* 0x00000004070c7c24 */ /* 0x004fc8000f8e02ff */
[----:B0-----:R-:W-:Y:S01]  /*0080*/  IMAD.IADD R5, R12, 0x1, R13 ;  /* 0x000000010c057824 */ /* 0x001fe200078e020d */
[----:B-1----:R-:W-:-:S04]  /*0090*/  UIMAD UR5, UR10, UR5, URZ ;  /* 0x000000050a0572a4 */ /* 0x002fc8000f8e02ff */
[----:B------:R-:W-:Y:S02]  /*00a0*/  ISETP.GT.U32.AND P0, PT, R5, 0x270f, PT ;  /* 0x0000270f0500780c */ /* 0x000fe40003f04070 */
[----:B---3--:R-:W-:-:S05]  /*00b0*/  VIADD R4, R0, UR5 ;  /* 0x0000000500047c36 */ /* 0x008fca0008000000 */
[----:B------:R-:W-:-:S13]  /*00c0*/  ISETP.GT.OR P0, PT, R4, 0x270f, P0 ;  /* 0x0000270f0400780c */ /* 0x000fda0000704670 */
[----:B------:R-:W-:Y:S05]  /*00d0*/  @P0 EXIT ;  /* 0x000000000000094d */ /* 0x000fea0003800000 */
[C---:B------:R-:W-:Y:S01]  /*00e0*/  IMAD R18, R7.reuse, UR10, RZ ;  /* 0x0000000a07127c24 */ /* 0x040fe2000f8e02ff */
[----:B------:R-:W-:Y:S01]  /*00f0*/  UIADD3 UR7, UPT, UPT, UR10, 0x2, URZ ;  /* 0x000000020a077890 */ /* 0x000fe2000fffe0ff */
[----:B------:R-:W-:Y:S02]  /*0100*/  VIADD R7, R7, 0x2 ;  /* 0x0000000207077836 */ /* 0x000fe40000000000 */
[----:B------:R-:W0:Y:S01]  /*0110*/  I2F.U32.RP R6, R18 ;  /* 0x0000001200067306 */ /* 0x000e220000209000 */
[----:B------:R-:W-:Y:S02]  /*0120*/  IADD3 R9, PT, PT, RZ, -R18, RZ ;  /* 0x80000012ff097210 */ /* 0x000fe40007ffe0ff */
[----:B------:R-:W-:Y:S01]  /*0130*/  IMAD R7, R7, UR7, R18 ;  /* 0x0000000707077c24 */ /* 0x000fe2000f8e0212 */
[----:B------:R-:W-:-:S03]  /*0140*/  ISETP.NE.U32.AND P2, PT, R18, RZ, PT ;  /* 0x000000ff1200720c */ /* 0x000fc60003f45070 */
[----:B------:R-:W-:Y:S01]  /*0150*/  VIADD R17, R7, 0xffffffff ;  /* 0xffffffff07117836 */ /* 0x000fe20000000000 */
[----:B0-----:R-:W0:Y:S02]  /*0160*/  MUFU.RCP R6, R6 ;  /* 0x0000000600067308 */ /* 0x001e240000001000 */
[----:B0-----:R-:W-:-:S06]  /*0170*/  VIADD R2, R6, 0xffffffe ;  /* 0x0ffffffe06027836 */ /* 0x001fcc0000000000 */
[----:B------:R0:W1:Y:S02]  /*0180*/  F2I.FTZ.U32.TRUNC.NTZ R3, R2 ;  /* 0x0000000200037305 */ /* 0x000064000021f000 */
[----:B0-----:R-:W-:Y:S02]  /*0190*/  IMAD.MOV.U32 R2, RZ, RZ, RZ ;  /* 0x000000ffff027224 */ /* 0x001fe400078e00ff */
[----:B-1----:R-:W-:-:S04]  /*01a0*/  IMAD R9, R9, R3, RZ ;  /* 0x0000000309097224 */ /* 0x002fc800078e02ff */
[----:B------:R-:W-:Y:S02]  /*01b0*/  IMAD.HI.U32 R8, R3, R9, R2 ;  /* 0x0000000903087227 */ /* 0x000fe400078e0002 */
[----:B------:R-:W0:Y:S04]  /*01c0*/  LDC R2, c[0x0][0x388] ;  /* 0x0000e200ff027b82 */ /* 0x000e280000000800 */
[----:B------:R-:W-:-:S05]  /*01d0*/  IMAD.HI.U32 R15, R8, R17, RZ ;  /* 0x00000011080f7227 */ /* 0x000fca00078e00ff */
[----:B------:R-:W-:-:S05]  /*01e0*/  IADD3 R3, PT, PT, -R15, RZ, RZ ;  /* 0x000000ff0f037210 */ /* 0x000fca0007ffe1ff */
[----:B------:R-:W-:-:S05]  /*01f0*/  IMAD R3, R18, R3, R17 ;  /* 0x0000000312037224 */ /* 0x000fca00078e0211 */
[----:B------:R-:W-:Y:S02]  /*0200*/  ISETP.GE.U32.AND P0, PT, R3, R18, PT ;  /* 0x000000120300720c */ /* 0x000fe40003f06070 */
[----:B0-----:R-:W-:-:S11]  /*0210*/  ISETP.GE.AND P3, PT, R2, 0x1, PT ;  /* 0x000000010200780c */ /* 0x001fd60003f66270 */
[----:B------:R-:W-:Y:S02]  /*0220*/  @P0 IMAD.IADD R3, R3, 0x1, -R18 ;  /* 0x0000000103030824 */ /* 0x000fe400078e0a12 */
[----:B------:R-:W-:-:S03]  /*0230*/  @P0 VIADD R15, R15, 0x1 ;  /* 0x000000010f0f0836 */ /* 0x000fc60000000000 */
[----:B------:R-:W-:-:S13]  /*0240*/  ISETP.GE.U32.AND P1, PT, R3, R18, PT ;  /* 0x000000120300720c */ /* 0x000fda0003f26070 */
[----:B------:R-:W-:Y:S01]  /*0250*/  @P1 VIADD R15, R15, 0x1 ;  /* 0x000000010f0f1836 */ /* 0x000fe20000000000 */
[----:B------:R-:W-:Y:S06]  /*0260*/  @!P3 EXIT ;  /* 0x000000000000b94d */ /* 0x000fec0003800000 */
[----:B------:R-:W0:Y:S01]  /*0270*/  S2UR UR6, SR_CgaCtaId ;  /* 0x00000000000679c3 */ /* 0x000e220000008800 */
[----:B------:R-:W-:Y:S01]  /*0280*/  @!P2 LOP3.LUT R15, RZ, R18, RZ, 0x33, !PT ;  /* 0x00000012ff0fa212 */ /* 0x000fe200078e33ff */
[----:B------:R-:W-:Y:S01]  /*0290*/  IMAD R16, R13, UR10, R0 ;  /* 0x0000000a0d107c24 */ /* 0x000fe2000f8e0200 */
[----:B------:R-:W1:Y:S01]  /*02a0*/  LDCU.64 UR12, c[0x0][0x380] ;  /* 0x00007000ff0c77ac */ /* 0x000e620008000a00 */
[----:B------:R-:W-:Y:S01]  /*02b0*/  IMAD R4, R5, 0x2710, R4 ;  /* 0x0000271005047824 */ /* 0x000fe200078e0204 */
[----:B------:R-:W-:Y:S01]  /*02c0*/  IADD3 R12, PT, PT, R12, -0x1, RZ ;  /* 0xffffffff0c0c7810 */ /* 0x000fe20007ffe0ff */
[----:B------:R-:W-:Y:S01]  /*02d0*/  IMAD R16, R16, R15, RZ ;  /* 0x0000000f10107224 */ /* 0x000fe200078e02ff */
[----:B------:R-:W-:Y:S01]  /*02e0*/  UMOV UR4, 0x400 ;  /* 0x0000040000047882 */ /* 0x000fe20000000000 */
[----:B------:R-:W-:Y:S01]  /*02f0*/  IMAD R13, R13, UR7, R0 ;  /* 0x000000070d0d7c24 */ /* 0x000fe2000f8e0200 */
[----:B------:R-:W2:Y:S01]  /*0300*/  LDCU.64 UR8, c[0x0][0x358] ;  /* 0x00006b00ff0877ac */ /* 0x000ea20008000a00 */
[----:B------:R-:W-:Y:S01]  /*0310*/  VIADD R14, R16, 0x1 ;  /* 0x00000001100e7836 */ /* 0x000fe20000000000 */
[----:B------:R-:W-:Y:S01]  /*0320*/  IADD3 R15, PT, PT, R15, R16, RZ ;  /* 0x000000100f0f7210 */ /* 0x000fe20007ffe0ff */
[----:B------:R-:W-:-:S03]  /*0330*/  IMAD.U32 R0, RZ, RZ, UR7 ;  /* 0x00000007ff007e24 */ /* 0x000fc6000f8e00ff */
[----:B------:R-:W-:-:S05]  /*0340*/  VIMNMX R3, PT, PT, R15, R14, !PT ;  /* 0x0000000e0f037248 */ /* 0x000fca0007fe0100 */
[----:B------:R-:W-:Y:S01]  /*0350*/  IMAD.IADD R3, R16, 0x1, -R3 ;  /* 0x0000000110037824 */ /* 0x000fe200078e0a03 */
[----:B-1----:R-:W-:Y:S01]  /*0360*/  IADD3 R2, P0, PT, R4, UR12, RZ ;  /* 0x0000000c04027c10 */ /* 0x002fe2000ff1e0ff */
[----:B0-----:R-:W-:-:S03]  /*0370*/  ULEA UR6, UR6, UR4, 0x18 ;  /* 0x0000000406067291 */ /* 0x001fc6000f8ec0ff */
[----:B------:R-:W-:Y:S02]  /*0380*/  ISETP.GT.U32.AND P2, PT, R3, -0x4, PT ;  /* 0xfffffffc0300780c */ /* 0x000fe40003f44070 */
[----:B------:R-:W-:Y:S01]  /*0390*/  LEA.HI.X.SX32 R3, R4, UR13, 0x1, P0 ;  /* 0x0000000d04037c11 */ /* 0x000fe200080f0eff */
[----:B------:R-:W-:Y:S01]  /*03a0*/  UMOV UR4, URZ ;  /* 0x000000ff00047c82 */ /* 0x000fe20008000000 */
[----:B--2---:R-:W-:-:S09]  /*03b0*/  IADD3 R0, PT, PT, R13, UR6, R0 ;  /* 0x000000060d007c10 */ /* 0x004fd2000fffe000 */
.L_x_16:
[----:B0-----:R-:W0:Y:S01]  /*03c0*/  LDCU UR11, c[0x0][0x388] ;  /* 0x00007100ff0b77ac */ /* 0x001e220008000800 */
[----:B------:R-:W-:Y:S01]  /*03d0*/  ISETP.GT.U32.AND P0, PT, R18, R17, PT ;  /* 0x000000111200720c */ /* 0x000fe20003f04070 */
[----:B------:R-:W-:-:S04]  /*03e0*/  UIADD3 UR4, UPT, UPT, UR4, 0x1, URZ ;  /* 0x0000000104047890 */ /* 0x000fc8000fffe0ff */
[----:B0-----:R-:W-:-:S08]  /*03f0*/  UISETP.NE.AND UP0, UPT, UR4, UR11, UPT ;  /* 0x0000000b0400728c */ /* 0x001fd0000bf05270 */
[----:B------:R-:W-:Y:S05]  /*0400*/  @P0 BRA `(.L_x_11) ;  /* 0x0000001000000947 */ /* 0x000fea0003800000 */
[----:B------:R-:W-:Y:S01]  /*0410*/  VIMNMX R5, PT, PT, R15, R14, !PT ;  /* 0x0000000e0f057248 */ /* 0x000fe20007fe0100 */
[----:B------:R-:W-:Y:S01]  /*0420*/  BSSY.RECONVERGENT B0, `(.L_x_12) ;  /* 0x0000072000007945 */ /* 0x000fe20003800200 */
[----:B------:R-:W-:-:S03]  /*0430*/  IMAD.MOV.U32 R20, RZ, RZ, R16 ;  /* 0x000000ffff147224 */ /* 0x000fc600078e0010 */
[----:B------:R-:W-:-:S05]  /*0440*/  IMAD.IADD R5, R5, 0x1, -R16 ;  /* 0x0000000105057824 */ /* 0x000fca00078e0a10 */
[----:B------:R-:W-:-:S04]  /*0450*/  LOP3.LUT R6, R5, 0x3, RZ, 0xc0, !PT ;  /* 0x0000000305067812 */ /* 0x000fc800078ec0ff */
[----:B------:R-:W-:-:S13]  /*0460*/  ISETP.NE.AND P0, PT, R6, RZ, PT ;  /* 0x000000ff0600720c */ /* 0x000fda0003f05270 */
[----:B------:R-:W-:Y:S05]  /*0470*/  @!P0 BRA `(.L_x_13) ;  /* 0x0000000400b08947 */ /* 0x000fea0003800000 */
[----:B------:R-:W0:Y:S01]  /*0480*/  I2F.U32.RP R8, UR7 ;  /* 0x0000000700087d06 */ /* 0x000e220008209000 */
[----:B------:R-:W-:-:S07]  /*0490*/  IADD3 R7, PT, PT, RZ, -UR7, RZ ;  /* 0x80000007ff077c10 */ /* 0x000fce000fffe0ff */
[----:B0-----:R-:W0:Y:S02]  /*04a0*/  MUFU.RCP R8, R8 ;  /* 0x0000000800087308 */ /* 0x001e240000001000 */
[----:B0-----:R-:W-:Y:S01]  /*04b0*/  VIADD R4, R8, 0xffffffe ;  /* 0x0ffffffe08047836 */ /* 0x001fe20000000000 */
[----:B------:R-:W-:-:S05]  /*04c0*/  LOP3.LUT R8, RZ, UR7, RZ, 0x33, !PT ;  /* 0x00000007ff087c12 */ /* 0x000fca000f8e33ff */
[----:B------:R0:W1:Y:S02]  /*04d0*/  F2I.FTZ.U32.TRUNC.NTZ R5, R4 ;  /* 0x0000000400057305 */ /* 0x000064000021f000 */
[----:B0-----:R-:W-:Y:S02]  /*04e0*/  IMAD.MOV.U32 R4, RZ, RZ, RZ ;  /* 0x000000ffff047224 */ /* 0x001fe400078e00ff */
[----:B-1----:R-:W-:-:S04]  /*04f0*/  IMAD R7, R7, R5, RZ ;  /* 0x0000000507077224 */ /* 0x002fc800078e02ff */
[----:B------:R-:W-:-:S06]  /*0500*/  IMAD.HI.U32 R7, R5, R7, R4 ;  /* 0x0000000705077227 */ /* 0x000fcc00078e0004 */
[----:B------:R-:W-:-:S04]  /*0510*/  IMAD.HI.U32 R5, R7, R16, RZ ;  /* 0x0000001007057227 */ /* 0x000fc800078e00ff */
[----:B------:R-:W-:-:S04]  /*0520*/  IMAD.MOV R9, RZ, RZ, -R5 ;  /* 0x000000ffff097224 */ /* 0x000fc800078e0a05 */
[----:B------:R-:W-:-:S05]  /*0530*/  IMAD R9, R9, UR7, R16 ;  /* 0x0000000709097c24 */ /* 0x000fca000f8e0210 */
[----:B------:R-:W-:-:S13]  /*0540*/  ISETP.GE.U32.AND P0, PT, R9, UR7, PT ;  /* 0x0000000709007c0c */ /* 0x000fda000bf06070 */
[----:B------:R-:W-:Y:S01]  /*0550*/  @P0 VIADD R9, R9, -UR7 ;  /* 0x8000000709090c36 */ /* 0x000fe20008000000 */
[----:B------:R-:W-:Y:S02]  /*0560*/  @P0 IADD3 R5, PT, PT, R5, 0x1, RZ ;  /* 0x0000000105050810 */ /* 0x000fe40007ffe0ff */
[----:B------:R-:W-:Y:S02]  /*0570*/  ISETP.NE.U32.AND P0, PT, RZ, UR7, PT ;  /* 0x00000007ff007c0c */ /* 0x000fe4000bf05070 */
[----:B------:R-:W-:-:S13]  /*0580*/  ISETP.GE.U32.AND P1, PT, R9, UR7, PT ;  /* 0x0000000709007c0c */ /* 0x000fda000bf26070 */
[----:B------:R-:W-:-:S05]  /*0590*/  @P1 VIADD R5, R5, 0x1 ;  /* 0x0000000105051836 */ /* 0x000fca0000000000 */
[----:B------:R-:W-:-:S05]  /*05a0*/  SEL R5, R8, R5, !P0 ;  /* 0x0000000508057207 */ /* 0x000fca0004000000 */
[----:B------:R-:W-:Y:S02]  /*05b0*/  IMAD R4, R5, UR7, RZ ;  /* 0x0000000705047c24 */ /* 0x000fe4000f8e02ff */
[----:B------:R-:W-:-:S03]  /*05c0*/  IMAD.IADD R5, R12, 0x1, R5 ;  /* 0x000000010c057824 */ /* 0x000fc600078e0205 */
[----:B------:R-:W-:Y:S01]  /*05d0*/  LOP3.LUT R9, RZ, R4, RZ, 0x33, !PT ;  /* 0x00000004ff097212 */ /* 0x000fe200078e33ff */
[----:B------:R-:W-:-:S03]  /*05e0*/  IMAD.HI R4, R5, 0x68db8bad, RZ ;  /* 0x68db8bad05047827 */ /* 0x000fc600078e02ff */
[----:B------:R-:W-:Y:S02]  /*05f0*/  IADD3 R10, PT, PT, R16, UR5, R9 ;  /* 0x00000005100a7c10 */ /* 0x000fe4000fffe009 */
[----:B------:R-:W-:-:S03]  /*0600*/  SHF.R.U32.HI R9, RZ, 0x1f, R4 ;  /* 0x0000001fff097819 */ /* 0x000fc60000011604 */
[----:B------:R-:W-:Y:S01]  /*0610*/  IMAD.HI R11, R10, 0x68db8bad, RZ ;  /* 0x68db8bad0a0b7827 */ /* 0x000fe200078e02ff */
[----:B------:R-:W-:-:S04]  /*0620*/  LEA.HI.SX32 R4, R4, R9, 0x14 ;  /* 0x0000000904047211 */ /* 0x000fc800078fa2ff */
[----:B------:R-:W-:Y:S01]  /*0630*/  SHF.R.U32.HI R20, RZ, 0x1f, R11 ;  /* 0x0000001fff147819 */ /* 0x000fe2000001160b */
[----:B------:R-:W-:Y:S02]  /*0640*/  IMAD R9, R4, -0x2710, R5 ;  /* 0xffffd8f004097824 */ /* 0x000fe400078e0205 */
[----:B------:R-:W0:Y:S01]  /*0650*/  LDC.64 R4, c[0x0][0x380] ;  /* 0x0000e000ff047b82 */ /* 0x000e220000000a00 */
[----:B------:R-:W-:Y:S02]  /*0660*/  LEA.HI.SX32 R11, R11, R20, 0x14 ;  /* 0x000000140b0b7211 */ /* 0x000fe400078fa2ff */
[----:B------:R-:W-:-:S03]  /*0670*/  ISETP.GE.AND P1, PT, R9, RZ, PT ;  /* 0x000000ff0900720c */ /* 0x000fc60003f26270 */
[----:B------:R-:W-:-:S05]  /*0680*/  IMAD R10, R11, -0x2710, R10 ;  /* 0xffffd8f00b0a7824 */ /* 0x000fca00078e020a */
[----:B------:R-:W-:-:S05]  /*0690*/  ISETP.GE.AND P3, PT, R10, RZ, PT ;  /* 0x000000ff0a00720c */ /* 0x000fca0003f66270 */
[----:B------:R-:W-:-:S08]  /*06a0*/  @!P1 VIADD R9, R9, 0x2710 ;  /* 0x0000271009099836 */ /* 0x000fd00000000000 */
[----:B------:R-:W-:-:S05]  /*06b0*/  @!P3 IADD3 R10, PT, PT, R10, 0x2710, RZ ;  /* 0x000027100a0ab810 */ /* 0x000fca0007ffe0ff */
[----:B------:R-:W-:-:S05]  /*06c0*/  IMAD R9, R9, 0x2710, R10 ;  /* 0x0000271009097824 */ /* 0x000fca00078e020a */
[----:B0-----:R-:W-:-:S05]  /*06d0*/  IADD3 R10, P1, PT, R9, R4, RZ ;  /* 0x00000004090a7210 */ /* 0x001fca0007f3e0ff */
[----:B------:R-:W-:-:S06]  /*06e0*/  IMAD.X R11, RZ, RZ, R5, P1 ;  /* 0x000000ffff0b7224 */ /* 0x000fcc00008e0605 */
[----:B------:R-:W2:Y:S01]  /*06f0*/  LDG.E.U8 R11, desc[UR8][R10.64] ;  /* 0x000000080a0b7981 */ /* 0x000ea2000c1e1100 */
[----:B------:R-:W-:Y:S01]  /*0700*/  ISETP.NE.AND P1, PT, R6, 0x1, PT ;  /* 0x000000010600780c */ /* 0x000fe20003f25270 */
[----:B------:R-:W-:Y:S02]  /*0710*/  IMAD.MOV.U32 R20, RZ, RZ, R14 ;  /* 0x000000ffff147224 */ /* 0x000fe400078e000e */
[----:B--2---:R0:W-:Y:S10]  /*0720*/  STS.U8 [R16+UR6], R11 ;  /* 0x0000000b10007988 */ /* 0x0041f40008000006 */
[----:B------:R-:W-:Y:S05]  /*0730*/  @!P1 BRA `(.L_x_13) ;  /* 0x0000000400009947 */ /* 0x000fea0003800000 */
[----:B------:R-:W-:-:S04]  /*0740*/  IMAD.HI.U32 R9, R7, R14, RZ ;  /* 0x0000000e07097227 */ /* 0x000fc800078e00ff */
[----:B0-----:R-:W-:-:S04]  /*0750*/  IMAD.MOV R11, RZ, RZ, -R9 ;  /* 0x000000ffff0b7224 */ /* 0x001fc800078e0a09 */
[----:B------:R-:W-:-:S05]  /*0760*/  IMAD R10, R11, UR7, R14 ;  /* 0x000000070b0a7c24 */ /* 0x000fca000f8e020e */
[----:B------:R-:W-:-:S13]  /*0770*/  ISETP.GE.U32.AND P1, PT, R10, UR7, PT ;  /* 0x000000070a007c0c */ /* 0x000fda000bf26070 */
[----:B------:R-:W-:Y:S01]  /*0780*/  @P1 IADD3 R10, PT, PT, R10, -UR7, RZ ;  /* 0x800000070a0a1c10 */ /* 0x000fe2000fffe0ff */
[----:B------:R-:W-:-:S03]  /*0790*/  @P1 VIADD R9, R9, 0x1 ;  /* 0x0000000109091836 */ /* 0x000fc60000000000 */
[----:B------:R-:W-:-:S13]  /*07a0*/  ISETP.GE.U32.AND P3, PT, R10, UR7, PT ;  /* 0x000000070a007c0c */ /* 0x000fda000bf66070 */
[----:B------:R-:W-:-:S05]  /*07b0*/  @P3 VIADD R9, R9, 0x1 ;  /* 0x0000000109093836 */ /* 0x000fca0000000000 */
[----:B------:R-:W-:-:S05]  /*07c0*/  SEL R9, R8, R9, !P0 ;  /* 0x0000000908097207 */ /* 0x000fca0004000000 */
[----:B------:R-:W-:Y:S01]  /*07d0*/  IMAD.MOV R11, RZ, RZ, -R9 ;  /* 0x000000ffff0b7224 */ /* 0x000fe200078e0a09 */
[----:B------:R-:W-:-:S03]  /*07e0*/  IADD3 R9, PT, PT, R12, R9, RZ ;  /* 0x000000090c097210 */ /* 0x000fc60007ffe0ff */
[----:B------:R-:W-:-:S04]  /*07f0*/  IMAD R10, R11, UR7, R16 ;  /* 0x000000070b0a7c24 */ /* 0x000fc8000f8e0210 */
[----:B------:R-:W-:Y:S02]  /*0800*/  VIADD R19, R10, UR5 ;  /* 0x000000050a137c36 */ /* 0x000fe40008000000 */
[----:B------:R-:W-:-:S04]  /*0810*/  IMAD.HI R10, R9, 0x68db8bad, RZ ;  /* 0x68db8bad090a7827 */ /* 0x000fc800078e02ff */
[----:B------:R-:W-:Y:S01]  /*0820*/  IMAD.HI R20, R19, 0x68db8bad, RZ ;  /* 0x68db8bad13147827 */ /* 0x000fe200078e02ff */
[----:B------:R-:W-:-:S04]  /*0830*/  SHF.R.U32.HI R11, RZ, 0x1f, R10 ;  /* 0x0000001fff0b7819 */ /* 0x000fc8000001160a */
[----:B------:R-:W-:Y:S02]  /*0840*/  SHF.R.U32.HI R21, RZ, 0x1f, R20 ;  /* 0x0000001fff157819 */ /* 0x000fe40000011614 */
[----:B------:R-:W-:Y:S02]  /*0850*/  LEA.HI.SX32 R10, R10, R11, 0x14 ;  /* 0x0000000b0a0a7211 */ /* 0x000fe400078fa2ff */
[----:B------:R-:W-:-:S03]  /*0860*/  LEA.HI.SX32 R20, R20, R21, 0x14 ;  /* 0x0000001514147211 */ /* 0x000fc600078fa2ff */
[----:B------:R-:W-:Y:S02]  /*0870*/  IMAD R9, R10, -0x2710, R9 ;  /* 0xffffd8f00a097824 */ /* 0x000fe400078e0209 */
[----:B------:R-:W-:-:S03]  /*0880*/  IMAD R20, R20, -0x2710, R19 ;  /* 0xffffd8f014147824 */ /* 0x000fc600078e0213 */
[----:B------:R-:W-:Y:S02]  /*0890*/  ISETP.GE.AND P1, PT, R9, RZ, PT ;  /* 0x000000ff0900720c */ /* 0x000fe40003f26270 */
[----:B------:R-:W-:-:S11]  /*08a0*/  ISETP.GE.AND P3, PT, R20, RZ, PT ;  /* 0x000000ff1400720c */ /* 0x000fd60003f66270 */
[----:B------:R-:W-:Y:S02]  /*08b0*/  @!P1 VIADD R9, R9, 0x2710 ;  /* 0x0000271009099836 */ /* 0x000fe40000000000 */
[----:B------:R-:W-:-:S04]  /*08c0*/  @!P3 VIADD R20, R20, 0x2710 ;  /* 0x000027101414b836 */ /* 0x000fc80000000000 */
[----:B------:R-:W-:-:S05]  /*08d0*/  IMAD R9, R9, 0x2710, R20 ;  /* 0x0000271009097824 */ /* 0x000fca00078e0214 */
[----:B------:R-:W-:-:S04]  /*08e0*/  IADD3 R10, P1, PT, R9, R4, RZ ;  /* 0x00000004090a7210 */ /* 0x000fc80007f3e0ff */
[----:B------:R-:W-:-:S06]  /*08f0*/  IADD3.X R11, PT, PT, RZ, R5, RZ, P1, !PT ;  /* 0x00000005ff0b7210 */ /* 0x000fcc0000ffe4ff */
[----:B------:R-:W2:Y:S01]  /*0900*/  LDG.E.U8 R11, desc[UR8][R10.64] ;  /* 0x000000080a0b7981 */ /* 0x000ea2000c1e1100 */
[----:B------:R-:W-:Y:S01]  /*0910*/  ISETP.NE.AND P1, PT, R6, 0x2, PT ;  /* 0x000000020600780c */ /* 0x000fe20003f25270 */
[----:B------:R-:W-:Y:S02]  /*0920*/  VIADD R20, R16, 0x2 ;  /* 0x0000000210147836 */ /* 0x000fe40000000000 */
[----:B--2---:R1:W-:Y:S10]  /*0930*/  STS.U8 [R16+UR6+0x1], R11 ;  /* 0x0000010b10007988 */ /* 0x0043f40008000006 */
[----:B------:R-:W-:Y:S05]  /*0940*/  @!P1 BRA `(.L_x_13) ;  /* 0x00000000007c9947 */ /* 0x000fea0003800000 */
[----:B------:R-:W-:-:S04]  /*0950*/  IMAD.HI.U32 R7, R7, R20, RZ ;  /* 0x0000001407077227 */ /* 0x000fc800078e00ff */
[----:B------:R-:W-:-:S04]  /*0960*/  IMAD.MOV R6, RZ, RZ, -R7 ;  /* 0x000000ffff067224 */ /* 0x000fc800078e0a07 */
[----:B------:R-:W-:-:S05]  /*0970*/  IMAD R6, R6, UR7, R20 ;  /* 0x0000000706067c24 */ /* 0x000fca000f8e0214 */
[----:B------:R-:W-:-:S13]  /*0980*/  ISETP.GE.U32.AND P1, PT, R6, UR7, PT ;  /* 0x0000000706007c0c */ /* 0x000fda000bf26070 */
[----:B------:R-:W-:Y:S01]  /*0990*/  @P1 VIADD R6, R6, -UR7 ;  /* 0x8000000706061c36 */ /* 0x000fe20008000000 */
[----:B------:R-:W-:-:S04]  /*09a0*/  @P1 IADD3 R7, PT, PT, R7, 0x1, RZ ;  /* 0x0000000107071810 */ /* 0x000fc80007ffe0ff */
[----:B------:R-:W-:-:S13]  /*09b0*/  ISETP.GE.U32.AND P3, PT, R6, UR7, PT ;  /* 0x0000000706007c0c */ /* 0x000fda000bf66070 */
[----:B------:R-:W-:-:S05]  /*09c0*/  @P3 VIADD R7, R7, 0x1 ;  /* 0x0000000107073836 */ /* 0x000fca0000000000 */
[----:B------:R-:W-:-:S05]  /*09d0*/  SEL R7, R8, R7, !P0 ;  /* 0x0000000708077207 */ /* 0x000fca0004000000 */
[----:B------:R-:W-:Y:S02]  /*09e0*/  IMAD R6, R7, UR7, RZ ;  /* 0x0000000707067c24 */ /* 0x000fe4000f8e02ff */
[----:B------:R-:W-:-:S03]  /*09f0*/  IMAD.IADD R7, R12, 0x1, R7 ;  /* 0x000000010c077824 */ /* 0x000fc600078e0207 */
[----:B------:R-:W-:-:S04]  /*0a00*/  LOP3.LUT R6, RZ, R6, RZ, 0x33, !PT ;  /* 0x00000006ff067212 */ /* 0x000fc800078e33ff */
[----:B------:R-:W-:Y:S01]  /*0a10*/  IADD3 R8, PT, PT, R20, UR5, R6 ;  /* 0x0000000514087c10 */ /* 0x000fe2000fffe006 */
[----:B------:R-:W-:-:S04]  /*0a20*/  IMAD.HI R6, R7, 0x68db8bad, RZ ;  /* 0x68db8bad07067827 */ /* 0x000fc800078e02ff */
[----:B------:R-:W-:Y:S01]  /*0a30*/  IMAD.HI R10, R8, 0x68db8bad, RZ ;  /* 0x68db8bad080a7827 */ /* 0x000fe200078e02ff */
[----:B------:R-:W-:-:S04]  /*0a40*/  SHF.R.U32.HI R9, RZ, 0x1f, R6 ;  /* 0x0000001fff097819 */ /* 0x000fc80000011606 */
[----:B-1----:R-:W-:Y:S02]  /*0a50*/  SHF.R.U32.HI R11, RZ, 0x1f, R10 ;  /* 0x0000001fff0b7819 */ /* 0x002fe4000001160a */
[----:B------:R-:W-:Y:S02]  /*0a60*/  LEA.HI.SX32 R6, R6, R9, 0x14 ;  /* 0x0000000906067211 */ /* 0x000fe400078fa2ff */
[----:B------:R-:W-:-:S03]  /*0a70*/  LEA.HI.SX32 R11, R10, R11, 0x14 ;  /* 0x0000000b0a0b7211 */ /* 0x000fc600078fa2ff */
[----:B------:R-:W-:Y:S02]  /*0a80*/  IMAD R6, R6, -0x2710, R7 ;  /* 0xffffd8f006067824 */ /* 0x000fe400078e0207 */
[----:B------:R-:W-:-:S03]  /*0a90*/  IMAD R11, R11, -0x2710, R8 ;  /* 0xffffd8f00b0b7824 */ /* 0x000fc600078e0208 */
[----:B------:R-:W-:Y:S02]  /*0aa0*/  ISETP.GE.AND P0, PT, R6, RZ, PT ;  /* 0x000000ff0600720c */ /* 0x000fe40003f06270 */
[----:B------:R-:W-:-:S11]  /*0ab0*/  ISETP.GE.AND P1, PT, R11, RZ, PT ;  /* 0x000000ff0b00720c */ /* 0x000fd60003f26270 */
[----:B------:R-:W-:Y:S02]  /*0ac0*/  @!P0 VIADD R6, R6, 0x2710 ;  /* 0x0000271006068836 */ /* 0x000fe40000000000 */
[----:B------:R-:W-:-:S05]  /*0ad0*/  @!P1 IADD3 R11, PT, PT, R11, 0x2710, RZ ;  /* 0x000027100b0b9810 */ /* 0x000fca0007ffe0ff */
[----:B------:R-:W-:-:S05]  /*0ae0*/  IMAD R11, R6, 0x2710, R11 ;  /* 0x00002710060b7824 */ /* 0x000fca00078e020b */
[----:B------:R-:W-:-:S05]  /*0af0*/  IADD3 R4, P0, PT, R11, R4, RZ ;  /* 0x000000040b047210 */ /* 0x000fca0007f1e0ff */
[----:B------:R-:W-:-:S06]  /*0b00*/  IMAD.X R5, RZ, RZ, R5, P0 ;  /* 0x000000ffff057224 */ /* 0x000fcc00000e0605 */
[----:B------:R-:W2:Y:S01]  /*0b10*/  LDG.E.U8 R5, desc[UR8][R4.64] ;  /* 0x0000000804057981 */ /* 0x000ea2000c1e1100 */
[----:B------:R-:W-:-:S03]  /*0b20*/  VIADD R20, R16, 0x3 ;  /* 0x0000000310147836 */ /* 0x000fc60000000000 */
[----:B--2---:R2:W-:Y:S04]  /*0b30*/  STS.U8 [R16+UR6+0x2], R5 ;  /* 0x0000020510007988 */ /* 0x0045e80008000006 */
.L_x_13:
[----:B------:R-:W-:Y:S05]  /*0b40*/  BSYNC.RECONVERGENT B0 ;  /* 0x0000000000007941 */ /* 0x000fea0003800200 */
.L_x_12:
[----:B------:R-:W3:Y:S01]  /*0b50*/  LDCU.64 UR12, c[0x0][0x380] ;  /* 0x00007000ff0c77ac */ /* 0x000ee20008000a00 */
[----:B------:R-:W-:Y:S04]  /*0b60*/  BSSY.RECONVERGENT B0, `(.L_x_11) ;  /* 0x000008a000007945 */ /* 0x000fe80003800200 */
[----:B------:R-:W-:Y:S05]  /*0b70*/  @P2 BRA `(.L_x_14) ;  /* 0x0000000800202947 */ /* 0x000fea0003800000 */
[----:B------:R-:W4:Y:S01]  /*0b80*/  I2F.U32.RP R6, UR7 ;  /* 0x0000000700067d06 */ /* 0x000f220008209000 */
[----:B------:R-:W-:Y:S02]  /*0b90*/  IADD3 R19, PT, PT, RZ, -UR7, RZ ;  /* 0x80000007ff137c10 */ /* 0x000fe4000fffe0ff */
[----:B------:R-:W-:Y:S02]  /*0ba0*/  ISETP.NE.U32.AND P0, PT, RZ, UR7, PT ;  /* 0x00000007ff007c0c */ /* 0x000fe4000bf05070 */
[----:B------:R-:W-:-:S03]  /*0bb0*/  LOP3.LUT R21, RZ, UR7, RZ, 0x33, !PT ;  /* 0x00000007ff157c12 */ /* 0x000fc6000f8e33ff */
[----:B----4-:R-:W4:Y:S02]  /*0bc0*/  MUFU.RCP R6, R6 ;  /* 0x0000000600067308 */ /* 0x010f240000001000 */
[----:B----4-:R-:W-:-:S06]  /*0bd0*/  VIADD R4, R6, 0xffffffe ;  /* 0x0ffffffe06047836 */ /* 0x010fcc0000000000 */
[----:B--2---:R2:W4:Y:S02]  /*0be0*/  F2I.FTZ.U32.TRUNC.NTZ R5, R4 ;  /* 0x0000000400057305 */ /* 0x004524000021f000 */
[----:B--2---:R-:W-:Y:S02]  /*0bf0*/  IMAD.MOV.U32 R4, RZ, RZ, RZ ;  /* 0x000000ffff047224 */ /* 0x004fe400078e00ff */
[----:B----4-:R-:W-:-:S04]  /*0c00*/  IMAD R19, R19, R5, RZ ;  /* 0x0000000513137224 */ /* 0x010fc800078e02ff */
[----:B------:R-:W-:-:S07]  /*0c10*/  IMAD.HI.U32 R19, R5, R19, R4 ;  /* 0x0000001305137227 */ /* 0x000fce00078e0004 */
.L_x_15:
[C---:B------:R-:W-:Y:S01]  /*0c20*/  VIADD R4, R20.reuse, 0x2 ;  /* 0x0000000214047836 */ /* 0x040fe20000000000 */
[C---:B------:R-:W-:Y:S01]  /*0c30*/  IADD3 R10, PT, PT, R20.reuse, 0x3, RZ ;  /* 0x00000003140a7810 */ /* 0x040fe20007ffe0ff */
[----:B------:R-:W-:Y:S02]  /*0c40*/  VIADD R6, R20, 0x1 ;  /* 0x0000000114067836 */ /* 0x000fe40000000000 */
[----:B------:R-:W-:-:S04]  /*0c50*/  IMAD.HI.U32 R22, R19, R4, RZ ;  /* 0x0000000413167227 */ /* 0x000fc800078e00ff */
[----:B------:R-:W-:Y:S02]  /*0c60*/  IMAD.MOV R5, RZ, RZ, -R22 ;  /* 0x000000ffff057224 */ /* 0x000fe400078e0a16 */
[----:B------:R-:W-:-:S04]  /*0c70*/  IMAD.HI.U32 R24, R19, R10, RZ ;  /* 0x0000000a13187227 */ /* 0x000fc800078e00ff */
[----:B------:R-:W-:Y:S01]  /*0c80*/  IMAD R5, R5, UR7, R4 ;  /* 0x0000000705057c24 */ /* 0x000fe2000f8e0204 */
[----:B------:R-:W-:Y:S01]  /*0c90*/  IADD3 R9, PT, PT, -R24, RZ, RZ ;  /* 0x000000ff18097210 */ /* 0x000fe20007ffe1ff */
[----:B------:R-:W-:-:S03]  /*0ca0*/  IMAD.HI.U32 R8, R19, R6, RZ ;  /* 0x0000000613087227 */ /* 0x000fc600078e00ff */
[----:B------:R-:W-:Y:S01]  /*0cb0*/  ISETP.GE.U32.AND P5, PT, R5, UR7, PT ;  /* 0x0000000705007c0c */ /* 0x000fe2000bfa6070 */
[----:B------:R-:W-:Y:S02]  /*0cc0*/  IMAD.MOV R7, RZ, RZ, -R8 ;  /* 0x000000ffff077224 */ /* 0x000fe400078e0a08 */
[----:B------:R-:W-:Y:S02]  /*0cd0*/  IMAD R9, R9, UR7, R10 ;  /* 0x0000000709097c24 */ /* 0x000fe4000f8e020a */
[----:B------:R-:W-:Y:S02]  /*0ce0*/  IMAD R7, R7, UR7, R6 ;  /* 0x0000000707077c24 */ /* 0x000fe4000f8e0206 */
[----:B------:R-:W-:Y:S01]  /*0cf0*/  IMAD.HI.U32 R6, R19, R20, RZ ;  /* 0x0000001413067227 */ /* 0x000fe200078e00ff */
[----:B------:R-:W-:Y:S02]  /*0d00*/  ISETP.GE.U32.AND P1, PT, R9, UR7, PT ;  /* 0x0000000709007c0c */ /* 0x000fe4000bf26070 */
[----:B------:R-:W-:-:S03]  /*0d10*/  ISETP.GE.U32.AND P3, PT, R7, UR7, PT ;  /* 0x0000000707007c0c */ /* 0x000fc6000bf66070 */
[----:B------:R-:W-:Y:S01]  /*0d20*/  @P5 VIADD R5, R5, -UR7 ;  /* 0x8000000705055c36 */ /* 0x000fe20008000000 */
[----:B------:R-:W-:-:S04]  /*0d30*/  @P5 IADD3 R22, PT, PT, R22, 0x1, RZ ;  /* 0x0000000116165810 */ /* 0x000fc80007ffe0ff */
[----:B------:R-:W-:Y:S02]  /*0d40*/  ISETP.GE.U32.AND P6, PT, R5, UR7, PT ;  /* 0x0000000705007c0c */ /* 0x000fe4000bfc6070 */
[----:B------:R-:W-:Y:S01]  /*0d50*/  IADD3 R5, PT, PT, -R6, RZ, RZ ;  /* 0x000000ff06057210 */ /* 0x000fe20007ffe1ff */
[----:B------:R-:W-:Y:S02]  /*0d60*/  @P1 VIADD R9, R9, -UR7 ;  /* 0x8000000709091c36 */ /* 0x000fe40008000000 */
[----:B------:R-:W-:Y:S01]  /*0d70*/  @P3 VIADD R7, R7, -UR7 ;  /* 0x8000000707073c36 */ /* 0x000fe20008000000 */
[----:B------:R-:W-:Y:S01]  /*0d80*/  @P3 IADD3 R8, PT, PT, R8, 0x1, RZ ;  /* 0x0000000108083810 */ /* 0x000fe20007ffe0ff */
[----:B------:R-:W-:Y:S01]  /*0d90*/  IMAD R5, R5, UR7, R20 ;  /* 0x0000000705057c24 */ /* 0x000fe2000f8e0214 */
[----:B------:R-:W-:Y:S01]  /*0da0*/  ISETP.GE.U32.AND P4, PT, R9, UR7, PT ;  /* 0x0000000709007c0c */ /* 0x000fe2000bf86070 */
[----:B------:R-:W-:Y:S01]  /*0db0*/  @P1 VIADD R24, R24, 0x1 ;  /* 0x0000000118181836 */ /* 0x000fe20000000000 */
[----:B------:R-:W-:-:S03]  /*0dc0*/  ISETP.GE.U32.AND P5, PT, R7, UR7, PT ;  /* 0x0000000707007c0c */ /* 0x000fc6000bfa6070 */
[----:B------:R-:W-:Y:S01]  /*0dd0*/  @P6 VIADD R22, R22, 0x1 ;  /* 0x0000000116166836 */ /* 0x000fe20000000000 */
[----:B------:R-:W-:-:S04]  /*0de0*/  ISETP.GE.U32.AND P6, PT, R5, UR7, PT ;  /* 0x0000000705007c0c */ /* 0x000fc8000bfc6070 */
[----:B------:R-:W-:-:S03]  /*0df0*/  SEL R23, R21, R22, !P0 ;  /* 0x0000001615177207 */ /* 0x000fc60004000000 */
[----:B------:R-:W-:Y:S02]  /*0e00*/  @P4 VIADD R24, R24, 0x1 ;  /* 0x0000000118184836 */ /* 0x000fe40000000000 */
[----:B------:R-:W-:Y:S02]  /*0e10*/  @P5 VIADD R8, R8, 0x1 ;  /* 0x0000000108085836 */ /* 0x000fe40000000000 */
[----:B------:R-:W-:Y:S01]  /*0e20*/  IMAD R7, R23, UR7, RZ ;  /* 0x0000000717077c24 */ /* 0x000fe2000f8e02ff */
[----:B------:R-:W-:Y:S02]  /*0e30*/  SEL R9, R21, R24, !P0 ;  /* 0x0000001815097207 */ /* 0x000fe40004000000 */
[----:B------:R-:W-:Y:S02]  /*0e40*/  @P6 IADD3 R5, PT, PT, R5, -UR7, RZ ;  /* 0x8000000705056c10 */ /* 0x000fe4000fffe0ff */
[----:B01----:R-:W-:Y:S01]  /*0e50*/  SEL R11, R21, R8, !P0 ;  /* 0x00000008150b7207 */ /* 0x003fe20004000000 */
[----:B------:R-:W-:Y:S01]  /*0e60*/  IMAD R8, R9, UR7, RZ ;  /* 0x0000000709087c24 */ /* 0x000fe2000f8e02ff */
[----:B------:R-:W-:-:S02]  /*0e70*/  ISETP.GE.U32.AND P1, PT, R5, UR7, PT ;  /* 0x0000000705007c0c */ /* 0x000fc4000bf26070 */
[----:B------:R-:W-:Y:S01]  /*0e80*/  LOP3.LUT R5, RZ, R7, RZ, 0x33, !PT ;  /* 0x00000007ff057212 */ /* 0x000fe200078e33ff */
[C---:B------:R-:W-:Y:S01]  /*0e90*/  IMAD.IADD R7, R12.reuse, 0x1, R11 ;  /* 0x000000010c077824 */ /* 0x040fe200078e020b */
[----:B------:R-:W-:Y:S01]  /*0ea0*/  LOP3.LUT R25, RZ, R8, RZ, 0x33, !PT ;  /* 0x00000008ff197212 */ /* 0x000fe200078e33ff */
[----:B------:R-:W-:Y:S01]  /*0eb0*/  IMAD.IADD R8, R12, 0x1, R23 ;  /* 0x000000010c087824 */ /* 0x000fe200078e0217 */
[----:B------:R-:W-:Y:S01]  /*0ec0*/  IADD3 R4, PT, PT, R4, UR5, R5 ;  /* 0x0000000504047c10 */ /* 0x000fe2000fffe005 */
[----:B------:R-:W-:Y:S01]  /*0ed0*/  IMAD.HI R22, R7, 0x68db8bad, RZ ;  /* 0x68db8bad07167827 */ /* 0x000fe200078e02ff */
[----:B------:R-:W-:Y:S02]  /*0ee0*/  IADD3 R5, PT, PT, R10, UR5, R25 ;  /* 0x000000050a057c10 */ /* 0x000fe4000fffe019 */
[----:B------:R-:W-:Y:S01]  /*0ef0*/  @P6 IADD3 R6, PT, PT, R6, 0x1, RZ ;  /* 0x0000000106066810 */ /* 0x000fe20007ffe0ff */
[----:B------:R-:W-:Y:S01]  /*0f00*/  IMAD.MOV R25, RZ, RZ, -R11 ;  /* 0x000000ffff197224 */ /* 0x000fe200078e0a0b */
[----:B------:R-:W-:Y:S01]  /*0f10*/  SHF.R.U32.HI R11, RZ, 0x1f, R22 ;  /* 0x0000001fff0b7819 */ /* 0x000fe20000011616 */
[----:B------:R-:W-:Y:S01]  /*0f20*/  IMAD.HI R23, R8, 0x68db8bad, RZ ;  /* 0x68db8bad08177827 */ /* 0x000fe200078e02ff */
[----:B------:R-:W-:-:S02]  /*0f30*/  @P1 IADD3 R6, PT, PT, R6, 0x1, RZ ;  /* 0x0000000106061810 */ /* 0x000fc40007ffe0ff */
[----:B------:R-:W-:Y:S01]  /*0f40*/  LEA.HI.SX32 R24, R22, R11, 0x14 ;  /* 0x0000000b16187211 */ /* 0x000fe200078fa2ff */
[----:B------:R-:W-:Y:S01]  /*0f50*/  IMAD.IADD R10, R12, 0x1, R9 ;  /* 0x000000010c0a7824 */ /* 0x000fe200078e0209 */
[----:B------:R-:W-:Y:S01]  /*0f60*/  SHF.R.U32.HI R26, RZ, 0x1f, R23 ;  /* 0x0000001fff1a7819 */ /* 0x000fe20000011617 */
[----:B------:R-:W-:Y:S01]  /*0f70*/  IMAD R9, R25, UR7, R20 ;  /* 0x0000000719097c24 */ /* 0x000fe2000f8e0214 */
[----:B------:R-:W-:Y:S01]  /*0f80*/  SEL R11, R21, R6, !P0 ;  /* 0x00000006150b7207 */ /* 0x000fe20004000000 */
[----:B------:R-:W-:Y:S01]  /*0f90*/  IMAD.HI R22, R10, 0x68db8bad, RZ ;  /* 0x68db8bad0a167827 */ /* 0x000fe200078e02ff */
[----:B------:R-:W-:-:S03]  /*0fa0*/  LEA.HI.SX32 R25, R23, R26, 0x14 ;  /* 0x0000001a17197211 */ /* 0x000fc600078fa2ff */
[----:B------:R-:W-:Y:S01]  /*0fb0*/  VIADD R9, R9, UR5 ;  /* 0x0000000509097c36 */ /* 0x000fe20008000000 */
[----:B------:R-:W-:Y:S01]  /*0fc0*/  SHF.R.U32.HI R27, RZ, 0x1f, R22 ;  /* 0x0000001fff1b7819 */ /* 0x000fe20000011616 */
[----:B------:R-:W-:Y:S02]  /*0fd0*/  IMAD R6, R24, -0x2710, R7 ;  /* 0xffffd8f018067824 */ /* 0x000fe400078e0207 */
[----:B------:R-:W-:Y:S01]  /*0fe0*/  IMAD.HI R23, R9, 0x68db8bad, RZ ;  /* 0x68db8bad09177827 */ /* 0x000fe200078e02ff */
[----:B------:R-:W-:Y:S02]  /*0ff0*/  LEA.HI.SX32 R27, R22, R27, 0x14 ;  /* 0x0000001b161b7211 */ /* 0x000fe400078fa2ff */
[----:B------:R-:W-:Y:S01]  /*1000*/  ISETP.GE.AND P4, PT, R6, RZ, PT ;  /* 0x000000ff0600720c */ /* 0x000fe20003f86270 */
[----:B------:R-:W-:Y:S01]  /*1010*/  IMAD.IADD R7, R12, 0x1, R11 ;  /* 0x000000010c077824 */ /* 0x000fe200078e020b */
[----:B------:R-:W-:Y:S01]  /*1020*/  SHF.R.U32.HI R24, RZ, 0x1f, R23 ;  /* 0x0000001fff187819 */ /* 0x000fe20000011617 */
[----:B------:R-:W-:-:S02]  /*1030*/  IMAD R11, R11, UR7, RZ ;  /* 0x000000070b0b7c24 */ /* 0x000fc4000f8e02ff */
[----:B------:R-:W-:Y:S01]  /*1040*/  IMAD.HI R22, R7, 0x68db8bad, RZ ;  /* 0x68db8bad07167827 */ /* 0x000fe200078e02ff */
[----:B------:R-:W-:Y:S02]  /*1050*/  LEA.HI.SX32 R24, R23, R24, 0x14 ;  /* 0x0000001817187211 */ /* 0x000fe400078fa2ff */
[----:B------:R-:W-:Y:S01]  /*1060*/  LOP3.LUT R11, RZ, R11, RZ, 0x33, !PT ;  /* 0x0000000bff0b7212 */ /* 0x000fe200078e33ff */
[----:B------:R-:W-:Y:S01]  /*1070*/  IMAD R8, R25, -0x2710, R8 ;  /* 0xffffd8f019087824 */ /* 0x000fe200078e0208 */
[----:B------:R-:W-:Y:S01]  /*1080*/  SHF.R.U32.HI R25, RZ, 0x1f, R22 ;  /* 0x0000001fff197819 */ /* 0x000fe20000011616 */
[----:B------:R-:W-:Y:S01]  /*1090*/  IMAD.HI R23, R4, 0x68db8bad, RZ ;  /* 0x68db8bad04177827 */ /* 0x000fe200078e02ff */
[----:B------:R-:W-:Y:S02]  /*10a0*/  IADD3 R11, PT, PT, R20, UR5, R11 ;  /* 0x00000005140b7c10 */ /* 0x000fe4000fffe00b */
[----:B------:R-:W-:Y:S01]  /*10b0*/  LEA.HI.SX32 R22, R22, R25, 0x14 ;  /* 0x0000001916167211 */ /* 0x000fe200078fa2ff */
[----:B------:R-:W-:Y:S01]  /*10c0*/  IMAD R9, R24, -0x2710, R9 ;  /* 0xffffd8f018097824 */ /* 0x000fe200078e0209 */
[----:B------:R-:W-:Y:S01]  /*10d0*/  SHF.R.U32.HI R24, RZ, 0x1f, R23 ;  /* 0x0000001fff187819 */ /* 0x000fe20000011617 */
[----:B------:R-:W-:Y:S01]  /*10e0*/  IMAD.HI R25, R5, 0x68db8bad, RZ ;  /* 0x68db8bad05197827 */ /* 0x000fe200078e02ff */
[----:B------:R-:W-:-:S02]  /*10f0*/  ISETP.GE.AND P1, PT, R8, RZ, PT ;  /* 0x000000ff0800720c */ /* 0x000fc40003f26270 */
[----:B------:R-:W-:Y:S01]  /*1100*/  LEA.HI.SX32 R23, R23, R24, 0x14 ;  /* 0x0000001817177211 */ /* 0x000fe200078fa2ff */
[----:B------:R-:W-:Y:S01]  /*1110*/  IMAD.HI R24, R11, 0x68db8bad, RZ ;  /* 0x68db8bad0b187827 */ /* 0x000fe200078e02ff */
[----:B------:R-:W-:Y:S02]  /*1120*/  SHF.R.U32.HI R26, RZ, 0x1f, R25 ;  /* 0x0000001fff1a7819 */ /* 0x000fe40000011619 */
[----:B------:R-:W-:Y:S01]  /*1130*/  ISETP.GE.AND P6, PT, R9, RZ, PT ;  /* 0x000000ff0900720c */ /* 0x000fe20003fc6270 */
[----:B------:R-:W-:Y:S01]  /*1140*/  IMAD R10, R27, -0x2710, R10 ;  /* 0xffffd8f01b0a7824 */ /* 0x000fe200078e020a */
[----:B------:R-:W-:Y:S01]  /*1150*/  LEA.HI.SX32 R26, R25, R26, 0x14 ;  /* 0x0000001a191a7211 */ /* 0x000fe200078fa2ff */
[----:B------:R-:W-:Y:S01]  /*1160*/  IMAD R7, R22, -0x2710, R7 ;  /* 0xffffd8f016077824 */ /* 0x000fe200078e0207 */
[----:B------:R-:W-:Y:S01]  /*1170*/  SHF.R.U32.HI R25, RZ, 0x1f, R24 ;  /* 0x0000001fff197819 */ /* 0x000fe20000011618 */
[----:B------:R-:W-:Y:S01]  /*1180*/  IMAD R23, R23, -0x2710, R4 ;  /* 0xffffd8f017177824 */ /* 0x000fe200078e0204 */
[----:B------:R-:W-:Y:S01]  /*1190*/  ISETP.GE.AND P3, PT, R10, RZ, PT ;  /* 0x000000ff0a00720c */ /* 0x000fe20003f66270 */
[----:B------:R-:W-:Y:S01]  /*11a0*/  IMAD R5, R26, -0x2710, R5 ;  /* 0xffffd8f01a057824 */ /* 0x000fe200078e0205 */
[----:B------:R-:W-:Y:S01]  /*11b0*/  LEA.HI.SX32 R24, R24, R25, 0x14 ;  /* 0x0000001918187211 */ /* 0x000fe200078fa2ff */
[----:B------:R-:W-:Y:S01]  /*11c0*/  @!P1 VIADD R8, R8, 0x2710 ;  /* 0x0000271008089836 */ /* 0x000fe20000000000 */
[----:B------:R-:W-:-:S02]  /*11d0*/  @!P4 IADD3 R6, PT, PT, R6, 0x2710, RZ ;  /* 0x000027100606c810 */ /* 0x000fc40007ffe0ff */
[----:B------:R-:W-:Y:S01]  /*11e0*/  ISETP.GE.AND P5, PT, R5, RZ, PT ;  /* 0x000000ff0500720c */ /* 0x000fe20003fa6270 */
[----:B------:R-:W-:Y:S01]  /*11f0*/  IMAD R24, R24, -0x2710, R11 ;  /* 0xffffd8f018187824 */ /* 0x000fe200078e020b */
[----:B------:R-:W-:Y:S01]  /*1200*/  ISETP.GE.AND P4, PT, R23, RZ, PT ;  /* 0x000000ff1700720c */ /* 0x000fe20003f86270 */
[----:B------:R-:W-:Y:S01]  /*1210*/  @!P6 VIADD R9, R9, 0x2710 ;  /* 0x000027100909e836 */ /* 0x000fe20000000000 */
[----:B------:R-:W-:Y:S02]  /*1220*/  ISETP.GE.AND P6, PT, R7, RZ, PT ;  /* 0x000000ff0700720c */ /* 0x000fe40003fc6270 */
[----:B------:R-:W-:Y:S01]  /*1230*/  ISETP.GE.AND P1, PT, R24, RZ, PT ;  /* 0x000000ff1800720c */ /* 0x000fe20003f26270 */
[----:B------:R-:W-:Y:S01]  /*1240*/  IMAD R4, R6, 0x2710, R9 ;  /* 0x0000271006047824 */ /* 0x000fe200078e0209 */
[----:B------:R-:W-:-:S05]  /*1250*/  @!P3 IADD3 R10, PT, PT, R10, 0x2710, RZ ;  /* 0x000027100a0ab810 */ /* 0x000fca0007ffe0ff */
[----:B------:R-:W-:Y:S02]  /*1260*/  @!P5 VIADD R5, R5, 0x2710 ;  /* 0x000027100505d836 */ /* 0x000fe40000000000 */
[----:B------:R-:W-:Y:S02]  /*1270*/  @!P4 VIADD R23, R23, 0x2710 ;  /* 0x000027101717c836 */ /* 0x000fe40000000000 */
[----:B------:R-:W-:Y:S01]  /*1280*/  @!P6 IADD3 R7, PT, PT, R7, 0x2710, RZ ;  /* 0x000027100707e810 */ /* 0x000fe20007ffe0ff */
[----:B------:R-:W-:Y:S02]  /*1290*/  IMAD R5, R10, 0x2710, R5 ;  /* 0x000027100a057824 */ /* 0x000fe400078e0205 */
[----:B------:R-:W-:Y:S01]  /*12a0*/  @!P1 VIADD R24, R24, 0x2710 ;  /* 0x0000271018189836 */ /* 0x000fe20000000000 */
[----:B---3--:R-:W-:Y:S01]  /*12b0*/  IADD3 R4, P1, PT, R4, UR12, RZ ;  /* 0x0000000c04047c10 */ /* 0x008fe2000ff3e0ff */
[----:B------:R-:W-:Y:S01]  /*12c0*/  IMAD R6, R8, 0x2710, R23 ;  /* 0x0000271008067824 */ /* 0x000fe200078e0217 */
[----:B------:R-:W-:Y:S01]  /*12d0*/  IADD3 R8, P4, PT, R5, UR12, RZ ;  /* 0x0000000c05087c10 */ /* 0x000fe2000ff9e0ff */
[----:B------:R-:W-:-:S02]  /*12e0*/  IMAD R7, R7, 0x2710, R24 ;  /* 0x0000271007077824 */ /* 0x000fc400078e0218 */
[----:B------:R-:W-:Y:S01]  /*12f0*/  IMAD.X R5, RZ, RZ, UR13, P1 ;  /* 0x0000000dff057e24 */ /* 0x000fe200088e06ff */
[----:B------:R-:W-:Y:S01]  /*1300*/  IADD3 R6, P3, PT, R6, UR12, RZ ;  /* 0x0000000c06067c10 */ /* 0x000fe2000ff7e0ff */
[----:B------:R-:W-:Y:S01]  /*1310*/  IMAD.X R9, RZ, RZ, UR13, P4 ;  /* 0x0000000dff097e24 */ /* 0x000fe2000a0e06ff */
[----:B------:R-:W-:Y:S02]  /*1320*/  IADD3 R10, P1, PT, R7, UR12, RZ ;  /* 0x0000000c070a7c10 */ /* 0x000fe4000ff3e0ff */
[----:B------:R-:W-:Y:S01]  /*1330*/  IADD3.X R7, PT, PT, RZ, UR13, RZ, P3, !PT ;  /* 0x0000000dff077c10 */ /* 0x000fe20009ffe4ff */
[----:B------:R-:W2:Y:S02]  /*1340*/  LDG.E.U8 R5, desc[UR8][R4.64] ;  /* 0x0000000804057981 */ /* 0x000ea4000c1e1100 */
[----:B------:R-:W-:Y:S02]  /*1350*/  IMAD.X R11, RZ, RZ, UR13, P1 ;  /* 0x0000000dff0b7e24 */ /* 0x000fe400088e06ff */
[----:B------:R-:W3:Y:S04]  /*1360*/  LDG.E.U8 R9, desc[UR8][R8.64] ;  /* 0x0000000808097981 */ /* 0x000ee8000c1e1100 */
[----:B------:R-:W4:Y:S04]  /*1370*/  LDG.E.U8 R7, desc[UR8][R6.64] ;  /* 0x0000000806077981 */ /* 0x000f28000c1e1100 */
[----:B------:R-:W5:Y:S04]  /*1380*/  LDG.E.U8 R11, desc[UR8][R10.64] ;  /* 0x000000080a0b7981 */ /* 0x000f68000c1e1100 */
[----:B--2---:R-:W-:Y:S04]  /*1390*/  STS.U8 [R20+UR6+0x1], R5 ;  /* 0x0000010514007988 */ /* 0x004fe80008000006 */
[----:B---3--:R-:W-:Y:S04]  /*13a0*/  STS.U8 [R20+UR6+0x3], R9 ;  /* 0x0000030914007988 */ /* 0x008fe80008000006 */
[----:B----4-:R-:W-:Y:S04]  /*13b0*/  STS.U8 [R20+UR6+0x2], R7 ;  /* 0x0000020714007988 */ /* 0x010fe80008000006 */
[----:B-----5:R0:W-:Y:S02]  /*13c0*/  STS.U8 [R20+UR6], R11 ;  /* 0x0000000b14007988 */ /* 0x0201e40008000006 */
[----:B0-----:R-:W-:-:S04]  /*13d0*/  IADD3 R20, PT, PT, R20, 0x4, RZ ;  /* 0x0000000414147810 */ /* 0x001fc80007ffe0ff */
[----:B------:R-:W-:-:S13]  /*13e0*/  ISETP.GE.AND P1, PT, R20, R15, PT ;  /* 0x0000000f1400720c */ /* 0x000fda0003f26270 */
[----:B------:R-:W-:Y:S05]  /*13f0*/  @!P1 BRA `(.L_x_15) ;  /* 0xfffffff800089947 */ /* 0x000fea000383ffff */
.L_x_14:
[----:B---3--:R-:W-:Y:S05]  /*1400*/  BSYNC.RECONVERGENT B0 ;  /* 0x0000000000007941 */ /* 0x008fea0003800200 */
.L_x_11:
[----:B------:R-:W-:Y:S01]  /*1410*/  BAR.SYNC.DEFER_BLOCKING 0x0 ;  /* 0x0000000000007b1d */ /* 0x000fe20000010000 */
[----:B------:R-:W-:-:S05]  /*1420*/  PLOP3.LUT P0, PT, PT, PT, PT, 0x80, 0x8 ;  /* 0x000000000008781c */ /* 0x000fca0003f0f070 */
[----:B--2---:R-:W-:Y:S04]  /*1430*/  LDS.S8 R5, [R13+UR6] ;  /* 0x000000060d057984 */ /* 0x004fe80008000200 */
[----:B------:R-:W-:Y:S04]  /*1440*/  LDS.S8 R6, [R13+UR6+0x1] ;  /* 0x000001060d067984 */ /* 0x000fe80008000200 */
[----:B------:R-:W2:Y:S04]  /*1450*/  LDS.S8 R7, [R13+UR6+0x2] ;  /* 0x000002060d077984 */ /* 0x000ea80008000200 */
[----:B------:R-:W-:Y:S04]  /*1460*/  LDS.S8 R8, [R0] ;  /* 0x0000000000087984 */ /* 0x000fe80000000200 */
[----:B------:R-:W3:Y:S04]  /*1470*/  LDS.S8 R9, [R0+0x2] ;  /* 0x0000020000097984 */ /* 0x000ee80000000200 */
[----:B------:R-:W-:Y:S04]  /*1480*/  LDS.S8 R10, [R0+UR10+0x2] ;  /* 0x0000020a000a7984 */ /* 0x000fe80008000200 */
[----:B01----:R-:W0:Y:S04]  /*1490*/  LDS.S8 R11, [R0+UR10+0x3] ;  /* 0x0000030a000b7984 */ /* 0x003e280008000200 */
[----:B------:R-:W1:Y:S04]  /*14a0*/  LDS.S8 R20, [R0+UR10+0x4] ;  /* 0x0000040a00147984 */ /* 0x000e680008000200 */
[----:B------:R-:W4:Y:S01]  /*14b0*/  LDS.U8 R4, [R0+0x1] ;  /* 0x0000010000047984 */ /* 0x000f220000000000 */
[----:B--2---:R-:W-:-:S04]  /*14c0*/  IADD3 R5, PT, PT, R7, R6, R5 ;  /* 0x0000000607057210 */ /* 0x004fc80007ffe005 */
[----:B---3--:R-:W-:-:S04]  /*14d0*/  IADD3 R5, PT, PT, R9, R5, R8 ;  /* 0x0000000509057210 */ /* 0x008fc80007ffe008 */
[----:B0-----:R-:W-:-:S05]  /*14e0*/  IADD3 R5, PT, PT, R11, R5, R10 ;  /* 0x000000050b057210 */ /* 0x001fca0007ffe00a */
[----:B-1----:R-:W-:-:S05]  /*14f0*/  IMAD.IADD R5, R5, 0x1, R20 ;  /* 0x0000000105057824 */ /* 0x002fca00078e0214 */
        /* <DEDUP_REMOVED lines=9> */
[----:B------:R-:W-:Y:S05]  /*1590*/  EXIT ;  /* 0x000000000000794d */ /* 0x000fea0003800000 */
.L_x_17:
        /* <DEDUP_REMOVED lines=14> */
.L_x_60:


//--------------------- .text._Z6play_2Pbi        --------------------------
	.section	.text._Z6play_2Pbi,"ax",@progbits
	.align	128
        .global         _Z6play_2Pbi
        .type           _Z6play_2Pbi,@function
        .size           _Z6play_2Pbi,(.L_x_61 - _Z6play_2Pbi)
        .other          _Z6play_2Pbi,@"STO_CUDA_ENTRY STV_DEFAULT"
_Z6play_2Pbi:
.text._Z6play_2Pbi:
[----:B------:R-:W-:Y:S08]  /*0000*/  LDC R1, c[0x0][0x37c] ;  /* 0x0000df00ff017b82 */ /* 0x000ff00000000800 */
[----:B------:R-:W0:Y:S02]  /*0010*/  LDC R9, c[0x0][0x388] ;  /* 0x0000e200ff097b82 */ /* 0x000e240000000800 */
[----:B0-----:R-:W-:-:S13]  /*0020*/  ISETP.GE.AND P0, PT, R9, 0x1, PT ;  /* 0x000000010900780c */ /* 0x001fda0003f06270 */
[----:B------:R-:W-:Y:S05]  /*0030*/  @!P0 EXIT ;  /* 0x000000000000894d */ /* 0x000fea0003800000 */
[----:B------:R-:W0:Y:S01]  /*0040*/  S2R R13, SR_TID.X ;  /* 0x00000000000d7919 */ /* 0x000e220000002100 */
[----:B------:R-:W1:Y:S01]  /*0050*/  LDCU UR8, c[0x0][0x360] ;  /* 0x00006c00ff0877ac */ /* 0x000e620008000800 */
[----:B------:R-:W2:Y:S01]  /*0060*/  S2R R8, SR_TID.Y ;  /* 0x0000000000087919 */ /* 0x000ea20000002200 */
[----:B------:R-:W3:Y:S01]  /*0070*/  LDCU UR4, c[0x0][0x364] ;  /* 0x00006c80ff0477ac */ /* 0x000ee20008000800 */
[----:B------:R-:W4:Y:S01]  /*0080*/  S2R R0, SR_CTAID.X ;  /* 0x0000000000007919 */ /* 0x000f220000002500 */
[----:B------:R-:W5:Y:S01]  /*0090*/  LDCU.64 UR10, c[0x0][0x380] ;  /* 0x00007000ff0a77ac */ /* 0x000f620008000a00 */
[----:B------:R-:W5:Y:S01]  /*00a0*/  S2R R3, SR_CTAID.Y ;  /* 0x0000000000037919 */ /* 0x000f620000002600 */
[----:B------:R-:W0:Y:S01]  /*00b0*/  LDCU.64 UR6, c[0x0][0x358] ;  /* 0x00006b00ff0677ac */ /* 0x000e220008000a00 */
[----:B-1----:R-:W-:Y:S02]  /*00c0*/  UIADD3 UR5, UPT, UPT, UR8, -0x2, URZ ;  /* 0xfffffffe08057890 */ /* 0x002fe4000fffe0ff */
[----:B---3--:R-:W-:Y:S01]  /*00d0*/  UIADD3 UR4, UPT, UPT, UR4, -0x2, URZ ;  /* 0xfffffffe04047890 */ /* 0x008fe2000fffe0ff */
[----:B0-----:R-:W-:-:S05]  /*00e0*/  VIADD R10, R13, 0xffffffff ;  /* 0xffffffff0d0a7836 */ /* 0x001fca0000000000 */
[----:B------:R-:W-:Y:S01]  /*00f0*/  ISETP.GE.U32.AND P0, PT, R10, UR5, PT ;  /* 0x000000050a007c0c */ /* 0x000fe2000bf06070 */
[----:B----4-:R-:W-:Y:S02]  /*0100*/  IMAD R0, R0, UR5, R13 ;  /* 0x0000000500007c24 */ /* 0x010fe4000f8e020d */
[----:B------:R-:W0:Y:S01]  /*0110*/  S2UR UR5, SR_CgaCtaId ;  /* 0x00000000000579c3 */ /* 0x000e220000008800 */
[----:B--2---:R-:W-:Y:S01]  /*0120*/  ISETP.EQ.OR P0, PT, R8, RZ, P0 ;  /* 0x000000ff0800720c */ /* 0x004fe20000702670 */
[----:B-----5:R-:W-:Y:S02]  /*0130*/  IMAD R3, R3, UR4, R8 ;  /* 0x0000000403037c24 */ /* 0x020fe4000f8e0208 */
[----:B------:R-:W-:Y:S01]  /*0140*/  VIADD R5, R0, 0xffffffff ;  /* 0xffffffff00057836 */ /* 0x000fe20000000000 */
[----:B------:R-:W-:Y:S01]  /*0150*/  ISETP.GT.U32.OR P0, PT, R8, UR4, P0 ;  /* 0x0000000408007c0c */ /* 0x000fe20008704470 */
[----:B------:R-:W-:Y:S01]  /*0160*/  VIADD R2, R3, 0xffffffff ;  /* 0xffffffff03027836 */ /* 0x000fe20000000000 */
[----:B------:R-:W-:Y:S01]  /*0170*/  UMOV UR4, 0x400 ;  /* 0x0000040000047882 */ /* 0x000fe20000000000 */
[----:B------:R-:W-:Y:S01]  /*0180*/  IMAD.HI R4, R5, 0x68db8bad, RZ ;  /* 0x68db8bad05047827 */ /* 0x000fe200078e02ff */
[----:B------:R-:W-:-:S03]  /*0190*/  ISETP.LT.OR P0, PT, R0, 0x1, P0 ;  /* 0x000000010000780c */ /* 0x000fc60000701670 */
[----:B------:R-:W-:Y:S01]  /*01a0*/  IMAD.HI R6, R2, 0x68db8bad, RZ ;  /* 0x68db8bad02067827 */ /* 0x000fe200078e02ff */
[----:B------:R-:W-:Y:S02]  /*01b0*/  SHF.R.U32.HI R7, RZ, 0x1f, R4 ;  /* 0x0000001fff077819 */ /* 0x000fe40000011604 */
[----:B------:R-:W-:Y:S02]  /*01c0*/  ISETP.LT.OR P3, PT, R3, 0x1, P0 ;  /* 0x000000010300780c */ /* 0x000fe40000761670 */
[----:B------:R-:W-:Y:S02]  /*01d0*/  SHF.R.U32.HI R11, RZ, 0x1f, R6 ;  /* 0x0000001fff0b7819 */ /* 0x000fe40000011606 */
[----:B------:R-:W-:Y:S02]  /*01e0*/  LEA.HI.SX32 R4, R4, R7, 0x14 ;  /* 0x0000000704047211 */ /* 0x000fe400078fa2ff */
[----:B------:R-:W-:Y:S01]  /*01f0*/  LEA.HI.SX32 R11, R6, R11, 0x14 ;  /* 0x0000000b060b7211 */ /* 0x000fe200078fa2ff */
[----:B------:R-:W1:Y:S01]  /*0200*/  LDC R7, c[0x0][0x360] ;  /* 0x0000d800ff077b82 */ /* 0x000e620000000800 */
[----:B------:R-:W-:Y:S01]  /*0210*/  VIMNMX.U32 R6, PT, PT, R0, R3, !PT ;  /* 0x0000000300067248 */ /* 0x000fe20007fe0000 */
[--C-:B------:R-:W-:Y:S01]  /*0220*/  IMAD R4, R4, -0x2710, R5.reuse ;  /* 0xffffd8f004047824 */ /* 0x100fe200078e0205 */
[----:B0-----:R-:W-:Y:S01]  /*0230*/  ULEA UR4, UR5, UR4, 0x18 ;  /* 0x0000000405047291 */ /* 0x001fe2000f8ec0ff */
[----:B------:R-:W-:Y:S01]  /*0240*/  IMAD R11, R11, -0x2710, R2 ;  /* 0xffffd8f00b0b7824 */ /* 0x000fe200078e0202 */
[----:B------:R-:W-:Y:S01]  /*0250*/  ISETP.GT.U32.AND P0, PT, R6, 0x2711, PT ;  /* 0x000027110600780c */ /* 0x000fe20003f04070 */
[----:B------:R-:W-:Y:S01]  /*0260*/  IMAD R2, R2, 0x2710, R5 ;  /* 0x0000271002027824 */ /* 0x000fe200078e0205 */
[----:B------:R-:W-:-:S02]  /*0270*/  ISETP.GE.AND P2, PT, R4, RZ, PT ;  /* 0x000000ff0400720c */ /* 0x000fc40003f46270 */
[----:B------:R-:W-:Y:S02]  /*0280*/  ISETP.GE.AND P1, PT, R11, RZ, PT ;  /* 0x000000ff0b00720c */ /* 0x000fe40003f26270 */
[----:B------:R-:W-:-:S09]  /*0290*/  IADD3 R2, P4, PT, R2, UR10, RZ ;  /* 0x0000000a02027c10 */ /* 0x000fd2000ff9e0ff */
[----:B------:R-:W-:Y:S01]  /*02a0*/  @!P2 VIADD R4, R4, 0x2710 ;  /* 0x000027100404a836 */ /* 0x000fe20000000000 */
[----:B------:R-:W-:Y:S01]  /*02b0*/  ISETP.GE.U32.AND P2, PT, R9, 0x4, PT ;  /* 0x000000040900780c */ /* 0x000fe20003f46070 */
[----:B------:R-:W-:Y:S01]  /*02c0*/  @!P1 VIADD R11, R11, 0x2710 ;  /* 0x000027100b0b9836 */ /* 0x000fe20000000000 */
[----:B------:R-:W-:Y:S01]  /*02d0*/  ISETP.GT.OR P1, PT, R0, 0x2710, P3 ;  /* 0x000027100000780c */ /* 0x000fe20001f24670 */
[C---:B-1----:R-:W-:Y:S01]  /*02e0*/  IMAD R6, R8.reuse, UR8, -R7 ;  /* 0x0000000808067c24 */ /* 0x042fe2000f8e0a07 */
[----:B------:R-:W-:Y:S01]  /*02f0*/  LOP3.LUT R7, R9, 0x3, RZ, 0xc0, !PT ;  /* 0x0000000309077812 */ /* 0x000fe200078ec0ff */
[----:B------:R-:W-:Y:S01]  /*0300*/  IMAD R4, R11, 0x2710, R4 ;  /* 0x000027100b047824 */ /* 0x000fe200078e0204 */
[----:B------:R-:W-:Y:S01]  /*0310*/  ISETP.GT.OR P1, PT, R3, 0x2710, P1 ;  /* 0x000027100300780c */ /* 0x000fe20000f24670 */
[--C-:B------:R-:W-:Y:S01]  /*0320*/  IMAD R0, R8, UR8, R13.reuse ;  /* 0x0000000808007c24 */ /* 0x100fe2000f8e020d */
[----:B------:R-:W-:Y:S01]  /*0330*/  IADD3 R6, PT, PT, R6, UR4, R13 ;  /* 0x0000000406067c10 */ /* 0x000fe2000fffe00d */
[----:B------:R-:W-:Y:S01]  /*0340*/  IMAD.X R3, RZ, RZ, UR11, P4 ;  /* 0x0000000bff037e24 */ /* 0x000fe2000a0e06ff */
[----:B------:R-:W-:Y:S01]  /*0350*/  IADD3 R4, P3, PT, R4, UR10, RZ ;  /* 0x0000000a04047c10 */ /* 0x000fe2000ff7e0ff */
[----:B------:R-:W-:-:S04]  /*0360*/  VIADD R8, R0, UR4 ;  /* 0x0000000400087c36 */ /* 0x000fc80008000000 */
[----:B------:R-:W-:Y:S01]  /*0370*/  IMAD.X R5, RZ, RZ, UR11, P3 ;  /* 0x0000000bff057e24 */ /* 0x000fe200098e06ff */
[----:B------:R-:W-:Y:S07]  /*0380*/  @!P2 BRA `(.L_x_18) ;  /* 0x000000080008a947 */ /* 0x000fee0003800000 */
[----:B------:R-:W-:-:S05]  /*0390*/  LOP3.LUT R9, R9, 0x7ffffffc, RZ, 0xc0, !PT ;  /* 0x7ffffffc09097812 */ /* 0x000fca00078ec0ff */
[----:B------:R-:W-:-:S07]  /*03a0*/  IMAD.MOV R9, RZ, RZ, -R9 ;  /* 0x000000ffff097224 */ /* 0x000fce00078e0a09 */
.L_x_35:
[----:B------:R-:W-:Y:S04]  /*03b0*/  BSSY.RECONVERGENT B0, `(.L_x_19) ;  /* 0x0000004000007945 */ /* 0x000fe80003800200 */
[----:B01234-:R-:W-:Y:S05]  /*03c0*/  @P0 BRA `(.L_x_20) ;  /* 0x0000000000080947 */ /* 0x01ffea0003800000 */
[----:B------:R-:W2:Y:S04]  /*03d0*/  LDG.E.U8 R11, desc[UR6][R4.64] ;  /* 0x00000006040b7981 */ /* 0x000ea8000c1e1100 */
[----:B--2---:R0:W-:Y:S02]  /*03e0*/  STS.U8 [R0+UR4], R11 ;  /* 0x0000000b00007988 */ /* 0x0041e40008000004 */
.L_x_20:
[----:B------:R-:W-:Y:S05]  /*03f0*/  BSYNC.RECONVERGENT B0 ;  /* 0x0000000000007941 */ /* 0x000fea0003800200 */
.L_x_19:
[----:B------:R-:W-:Y:S06]  /*0400*/  BAR.SYNC.DEFER_BLOCKING 0x0 ;  /* 0x0000000000007b1d */ /* 0x000fec0000010000 */
[----:B------:R-:W-:Y:S04]  /*0410*/  BSSY.RECONVERGENT B0, `(.L_x_21) ;  /* 0x0000017000007945 */ /* 0x000fe80003800200 */
[----:B------:R-:W-:Y:S05]  /*0420*/  @P1 BRA `(.L_x_22) ;  /* 0x0000000000541947 */ /* 0x000fea0003800000 */
[----:B0-----:R-:W-:Y:S01]  /*0430*/  LDS.S8 R11, [R6+-0x1] ;  /* 0xffffff00060b7984 */ /* 0x001fe20000000200 */
[----:B------:R-:W-:-:S03]  /*0440*/  PLOP3.LUT P0, PT, PT, PT, PT, 0x80, 0x8 ;  /* 0x000000000008781c */ /* 0x000fc60003f0f070 */
[----:B------:R-:W-:Y:S04]  /*0450*/  LDS.S8 R12, [R6] ;  /* 0x00000000060c7984 */ /* 0x000fe80000000200 */
[----:B------:R-:W0:Y:S04]  /*0460*/  LDS.S8 R13, [R6+0x1] ;  /* 0x00000100060d7984 */ /* 0x000e280000000200 */
[----:B------:R-:W-:Y:S04]  /*0470*/  LDS.S8 R14, [R0+UR4+-0x1] ;  /* 0xffffff04000e7984 */ /* 0x000fe80008000200 */
[----:B------:R-:W1:Y:S04]  /*0480*/  LDS.S8 R15, [R0+UR4+0x1] ;  /* 0x00000104000f7984 */ /* 0x000e680008000200 */
[----:B------:R-:W-:Y:S04]  /*0490*/  LDS.S8 R16, [R8+UR8+-0x1] ;  /* 0xffffff0808107984 */ /* 0x000fe80008000200 */
[----:B------:R-:W2:Y:S04]  /*04a0*/  LDS.S8 R17, [R8+UR8] ;  /* 0x0000000808117984 */ /* 0x000ea80008000200 */
[----:B------:R-:W3:Y:S04]  /*04b0*/  LDS.S8 R18, [R8+UR8+0x1] ;  /* 0x0000010808127984 */ /* 0x000ee80008000200 */
[----:B------:R-:W4:Y:S01]  /*04c0*/  LDS.U8 R10, [R0+UR4] ;  /* 0x00000004000a7984 */ /* 0x000f220008000000 */
        /* <DEDUP_REMOVED lines=10> */
[----:B------:R1:W-:Y:S04]  /*0570*/  STG.E.U8 desc[UR6][R2.64], R11 ;  /* 0x0000000b02007986 */ /* 0x0003e8000c101106 */
.L_x_22:
[----:B------:R-:W-:Y:S05]  /*0580*/  BSYNC.RECONVERGENT B0 ;  /* 0x0000000000007941 */ /* 0x000fea0003800200 */
.L_x_21:
[----:B------:R-:W-:Y:S06]  /*0590*/  BAR.SYNC.DEFER_BLOCKING 0x0 ;  /* 0x0000000000007b1d */ /* 0x000fec0000010000 */
[----:B------:R-:W-:Y:S04]  /*05a0*/  BSSY.RECONVERGENT B0, `(.L_x_23) ;  /* 0x0000004000007945 */ /* 0x000fe80003800200 */
[----:B------:R-:W-:Y:S05]  /*05b0*/  @P1 BRA `(.L_x_24) ;  /* 0x0000000000081947 */ /* 0x000fea0003800000 */
[----:B01----:R-:W2:Y:S04]  /*05c0*/  LDG.E.U8 R11, desc[UR6][R4.64] ;  /* 0x00000006040b7981 */ /* 0x003ea8000c1e1100 */
[----:B--2---:R2:W-:Y:S02]  /*05d0*/  STS.U8 [R0+UR4], R11 ;  /* 0x0000000b00007988 */ /* 0x0045e40008000004 */
.L_x_24:
[----:B------:R-:W-:Y:S05]  /*05e0*/  BSYNC.RECONVERGENT B0 ;  /* 0x0000000000007941 */ /* 0x000fea0003800200 */
.L_x_23:
[----:B------:R-:W-:Y:S06]  /*05f0*/  BAR.SYNC.DEFER_BLOCKING 0x0 ;  /* 0x0000000000007b1d */ /* 0x000fec0000010000 */
[----:B------:R-:W-:Y:S04]  /*0600*/  BSSY.RECONVERGENT B0, `(.L_x_25) ;  /* 0x0000017000007945 */ /* 0x000fe80003800200 */
[----:B------:R-:W-:Y:S05]  /*0610*/  @P1 BRA `(.L_x_26) ;  /* 0x0000000000541947 */ /* 0x000fea0003800000 */
[----:B012---:R-:W-:Y:S01]  /*0620*/  LDS.S8 R11, [R6+-0x1] ;  /* 0xffffff00060b7984 */ /* 0x007fe20000000200 */
        /* <DEDUP_REMOVED lines=20> */
.L_x_26:
[----:B------:R-:W-:Y:S05]  /*0770*/  BSYNC.RECONVERGENT B0 ;  /* 0x0000000000007941 */ /* 0x000fea0003800200 */
.L_x_25:
[----:B------:R-:W-:Y:S06]  /*0780*/  BAR.SYNC.DEFER_BLOCKING 0x0 ;  /* 0x0000000000007b1d */ /* 0x000fec0000010000 */
[----:B------:R-:W-:Y:S04]  /*0790*/  BSSY.RECONVERGENT B0, `(.L_x_27) ;  /* 0x0000004000007945 */ /* 0x000fe80003800200 */
[----:B------:R-:W-:Y:S05]  /*07a0*/  @P1 BRA `(.L_x_28) ;  /* 0x0000000000081947 */ /* 0x000fea0003800000 */
[----:B0123--:R-:W2:Y:S04]  /*07b0*/  LDG.E.U8 R11, desc[UR6][R4.64] ;  /* 0x00000006040b7981 */ /* 0x00fea8000c1e1100 */
[----:B--2---:R4:W-:Y:S02]  /*07c0*/  STS.U8 [R0+UR4], R11 ;  /* 0x0000000b00007988 */ /* 0x0049e40008000004 */
.L_x_28:
[----:B------:R-:W-:Y:S05]  /*07d0*/  BSYNC.RECONVERGENT B0 ;  /* 0x0000000000007941 */ /* 0x000fea0003800200 */
.L_x_27:
[----:B------:R-:W-:Y:S06]  /*07e0*/  BAR.SYNC.DEFER_BLOCKING 0x0 ;  /* 0x0000000000007b1d */ /* 0x000fec0000010000 */
[----:B------:R-:W-:Y:S04]  /*07f0*/  BSSY.RECONVERGENT B0, `(.L_x_29) ;  /* 0x0000017000007945 */ /* 0x000fe80003800200 */
[----:B------:R-:W-:Y:S05]  /*0800*/  @P1 BRA `(.L_x_30) ;  /* 0x0000000000541947 */ /* 0x000fea0003800000 */
[----:B01234-:R-:W-:Y:S01]  /*0810*/  LDS.S8 R11, [R6+-0x1] ;  /* 0xffffff00060b7984 */ /* 0x01ffe20000000200 */
        /* <DEDUP_REMOVED lines=20> */
.L_x_30:
[----:B------:R-:W-:Y:S05]  /*0960*/  BSYNC.RECONVERGENT B0 ;  /* 0x0000000000007941 */ /* 0x000fea0003800200 */
.L_x_29:
[----:B------:R-:W-:Y:S06]  /*0970*/  BAR.SYNC.DEFER_BLOCKING 0x0 ;  /* 0x0000000000007b1d */ /* 0x000fec0000010000 */
[----:B------:R-:W-:Y:S04]  /*0980*/  BSSY.RECONVERGENT B0, `(.L_x_31) ;  /* 0x0000004000007945 */ /* 0x000fe80003800200 */
[----:B------:R-:W-:Y:S05]  /*0990*/  @P1 BRA `(.L_x_32) ;  /* 0x0000000000081947 */ /* 0x000fea0003800000 */
[----:B01234-:R-:W2:Y:S04]  /*09a0*/  LDG.E.U8 R11, desc[UR6][R4.64] ;  /* 0x00000006040b7981 */ /* 0x01fea8000c1e1100 */
[----:B--2---:R0:W-:Y:S02]  /*09b0*/  STS.U8 [R0+UR4], R11 ;  /* 0x0000000b00007988 */ /* 0x0041e40008000004 */
.L_x_32:
[----:B------:R-:W-:Y:S05]  /*09c0*/  BSYNC.RECONVERGENT B0 ;  /* 0x0000000000007941 */ /* 0x000fea0003800200 */
.L_x_31:
[----:B------:R-:W-:Y:S01]  /*09d0*/  VIADD R9, R9, 0x4 ;  /* 0x0000000409097836 */ /* 0x000fe20000000000 */
[----:B------:R-:W-:Y:S04]  /*09e0*/  BAR.SYNC.DEFER_BLOCKING 0x0 ;  /* 0x0000000000007b1d */ /* 0x000fe80000010000 */
[----:B------:R-:W-:Y:S02]  /*09f0*/  ISETP.NE.AND P3, PT, R9, RZ, PT ;  /* 0x000000ff0900720c */ /* 0x000fe40003f65270 */
[----:B------:R-:W-:Y:S04]  /*0a00*/  BSSY.RECONVERGENT B0, `(.L_x_33) ;  /* 0x0000017000007945 */ /* 0x000fe80003800200 */
[----:B------:R-:W-:Y:S07]  /*0a10*/  @P1 BRA `(.L_x_34) ;  /* 0x0000000000541947 */ /* 0x000fee0003800000 */
        /* <DEDUP_REMOVED lines=21> */
.L_x_34:
[----:B------:R-:W-:Y:S05]  /*0b70*/  BSYNC.RECONVERGENT B0 ;  /* 0x0000000000007941 */ /* 0x000fea0003800200 */
.L_x_33:
[----:B------:R-:W-:Y:S01]  /*0b80*/  BAR.SYNC.DEFER_BLOCKING 0x0 ;  /* 0x0000000000007b1d */ /* 0x000fe20000010000 */
[----:B------:R-:W-:-:S05]  /*0b90*/  PLOP3.LUT P0, PT, P1, PT, PT, 0x80, 0x8 ;  /* 0x000000000008781c */ /* 0x000fca0000f0f070 */
[----:B------:R-:W-:Y:S08]  /*0ba0*/  @P3 BRA `(.L_x_35) ;  /* 0xfffffff800003947 */ /* 0x000ff0000383ffff */
.L_x_18:
[----:B------:R-:W-:-:S13]  /*0bb0*/  ISETP.NE.AND P2, PT, R7, RZ, PT ;  /* 0x000000ff0700720c */ /* 0x000fda0003f45270 */
[----:B------:R-:W-:Y:S05]  /*0bc0*/  @!P2 EXIT ;  /* 0x000000000000a94d */ /* 0x000fea0003800000 */
[----:B------:R-:W-:-:S07]  /*0bd0*/  IMAD.MOV R7, RZ, RZ, -R7 ;  /* 0x000000ffff077224 */ /* 0x000fce00078e0a07 */
.L_x_40:
[----:B------:R-:W-:Y:S04]  /*0be0*/  BSSY.RECONVERGENT B0, `(.L_x_36) ;  /* 0x0000004000007945 */ /* 0x000fe80003800200 */
[----:B0-----:R-:W-:Y:S05]  /*0bf0*/  @P0 BRA `(.L_x_37) ;  /* 0x0000000000080947 */ /* 0x001fea0003800000 */
[----:B------:R-:W5:Y:S04]  /*0c00*/  LDG.E.U8 R9, desc[UR6][R4.64] ;  /* 0x0000000604097981 */ /* 0x000f68000c1e1100 */
[----:B-----5:R0:W-:Y:S02]  /*0c10*/  STS.U8 [R0+UR4], R9 ;  /* 0x0000000900007988 */ /* 0x0201e40008000004 */
.L_x_37:
[----:B------:R-:W-:Y:S05]  /*0c20*/  BSYNC.RECONVERGENT B0 ;  /* 0x0000000000007941 */ /* 0x000fea0003800200 */
.L_x_36:
[----:B------:R-:W-:Y:S01]  /*0c30*/  VIADD R7, R7, 0x1 ;  /* 0x0000000107077836 */ /* 0x000fe20000000000 */
[----:B------:R-:W-:Y:S04]  /*0c40*/  BAR.SYNC.DEFER_BLOCKING 0x0 ;  /* 0x0000000000007b1d */ /* 0x000fe80000010000 */
[----:B------:R-:W-:Y:S02]  /*0c50*/  ISETP.NE.AND P3, PT, R7, RZ, PT ;  /* 0x000000ff0700720c */ /* 0x000fe40003f65270 */
[----:B------:R-:W-:Y:S04]  /*0c60*/  BSSY.RECONVERGENT B0, `(.L_x_38) ;  /* 0x0000017000007945 */ /* 0x000fe80003800200 */
[----:B------:R-:W-:Y:S07]  /*0c70*/  @P1 BRA `(.L_x_39) ;  /* 0x0000000000541947 */ /* 0x000fee0003800000 */
[----:B------:R-:W-:Y:S01]  /*0c80*/  LDS.S8 R10, [R6+-0x1] ;  /* 0xffffff00060a7984 */ /* 0x000fe20000000200 */
[----:B------:R-:W-:-:S03]  /*0c90*/  PLOP3.LUT P0, PT, PT, PT, PT, 0x80, 0x8 ;  /* 0x000000000008781c */ /* 0x000fc60003f0f070 */
[----:B01234-:R-:W-:Y:S04]  /*0ca0*/  LDS.S8 R11, [R6] ;  /* 0x00000000060b7984 */ /* 0x01ffe80000000200 */
        /* <DEDUP_REMOVED lines=18> */
.L_x_39:
[----:B------:R-:W-:Y:S05]  /*0dd0*/  BSYNC.RECONVERGENT B0 ;  /* 0x0000000000007941 */ /* 0x000fea0003800200 */
.L_x_38:
[----:B------:R-:W-:Y:S01]  /*0de0*/  BAR.SYNC.DEFER_BLOCKING 0x0 ;  /* 0x0000000000007b1d */ /* 0x000fe20000010000 */
[----:B------:R-:W-:-:S05]  /*0df0*/  PLOP3.LUT P0, PT, P1, PT, PT, 0x80, 0x8 ;  /* 0x000000000008781c */ /* 0x000fca0000f0f070 */
[----:B------:R-:W-:Y:S08]  /*0e00*/  @P3 BRA `(.L_x_40) ;  /* 0xfffffffc00743947 */ /* 0x000ff0000383ffff */
[----:B------:R-:W-:Y:S05]  /*0e10*/  EXIT ;  /* 0x000000000000794d */ /* 0x000fea0003800000 */
.L_x_41:
        /* <DEDUP_REMOVED lines=14> */
.L_x_61:


//--------------------- .text._Z6play_1Pbi        --------------------------
	.section	.text._Z6play_1Pbi,"ax",@progbits
	.align	128
        .global         _Z6play_1Pbi
        .type           _Z6play_1Pbi,@function
        .size           _Z6play_1Pbi,(.L_x_62 - _Z6play_1Pbi)
        .other          _Z6play_1Pbi,@"STO_CUDA_ENTRY STV_DEFAULT"
_Z6play_1Pbi:
.text._Z6play_1Pbi:
[----:B------:R-:W-:Y:S08]  /*0000*/  LDC R1, c[0x0][0x37c] ;  /* 0x0000df00ff017b82 */ /* 0x000ff00000000800 */
[----:B------:R-:W0:Y:S08]  /*0010*/  LDC R15, c[0x0][0x388] ;  /* 0x0000e200ff0f7b82 */ /* 0x000e300000000800 */
[----:B------:R-:W1:Y:S01]  /*0020*/  LDC R7, c[0x0][0x360] ;  /* 0x0000d800ff077b82 */ /* 0x000e620000000800 */
[----:B------:R-:W2:Y:S01]  /*0030*/  LDCU UR5, c[0x0][0x364] ;  /* 0x00006c80ff0577ac */ /* 0x000ea20008000800 */
[----:B0-----:R-:W-:-:S13]  /*0040*/  ISETP.GE.AND P0, PT, R15, 0x1, PT ;  /* 0x000000010f00780c */ /* 0x001fda0003f06270 */
[----:B-12---:R-:W-:Y:S05]  /*0050*/  @!P0 EXIT ;  /* 0x000000000000894d */ /* 0x006fea0003800000 */
[----:B------:R-:W0:Y:S01]  /*0060*/  S2R R9, SR_TID.X ;  /* 0x0000000000097919 */ /* 0x000e220000002100 */
[----:B------:R-:W1:Y:S01]  /*0070*/  S2UR UR6, SR_CTAID.X ;  /* 0x00000000000679c3 */ /* 0x000e620000002500 */
[C---:B------:R-:W-:Y:S01]  /*0080*/  VIADD R0, R7.reuse, 0xfffffffe ;  /* 0xfffffffe07007836 */ /* 0x040fe20000000000 */
[----:B------:R-:W-:Y:S01]  /*0090*/  UIADD3 UR4, UPT, UPT, UR5, -0x2, URZ ;  /* 0xfffffffe05047890 */ /* 0x000fe2000fffe0ff */
[----:B------:R-:W2:Y:S01]  /*00a0*/  S2R R8, SR_TID.Y ;  /* 0x0000000000087919 */ /* 0x000ea20000002200 */
[----:B------:R-:W-:Y:S01]  /*00b0*/  IMAD R13, R7, UR5, RZ ;  /* 0x00000005070d7c24 */ /* 0x000fe2000f8e02ff */
[----:B------:R-:W3:Y:S03]  /*00c0*/  S2R R4, SR_CTAID.Y ;  /* 0x0000000000047919 */ /* 0x000ee60000002600 */
[----:B------:R-:W4:Y:S01]  /*00d0*/  LDC R2, c[0x0][0x388] ;  /* 0x0000e200ff027b82 */ /* 0x000f220000000800 */
[----:B0-----:R-:W-:Y:S01]  /*00e0*/  VIADD R3, R9, 0xffffffff ;  /* 0xffffffff09037836 */ /* 0x001fe20000000000 */
[----:B----4-:R-:W-:Y:S01]  /*00f0*/  LOP3.LUT R2, R2, 0x1, RZ, 0xc0, !PT ;  /* 0x0000000102027812 */ /* 0x010fe200078ec0ff */
[----:B-1----:R-:W-:Y:S01]  /*0100*/  IMAD R5, R0, UR6, R9 ;  /* 0x0000000600057c24 */ /* 0x002fe2000f8e0209 */
[----:B------:R-:W0:Y:S01]  /*0110*/  LDCU.64 UR6, c[0x0][0x358] ;  /* 0x00006b00ff0677ac */ /* 0x000e220008000a00 */
[----:B--2---:R-:W-:Y:S01]  /*0120*/  IMAD R6, R7, R8, -R7 ;  /* 0x0000000807067224 */ /* 0x004fe200078e0a07 */
[----:B------:R-:W-:Y:S01]  /*0130*/  ISETP.GE.U32.AND P0, PT, R3, R0, PT ;  /* 0x000000000300720c */ /* 0x000fe20003f06070 */
[CC--:B------:R-:W-:Y:S01]  /*0140*/  IMAD R12, R7.reuse, R8.reuse, R3 ;  /* 0x00000008070c7224 */ /* 0x0c0fe200078e0203 */
[----:B------:R-:W-:Y:S01]  /*0150*/  ISETP.NE.U32.AND P4, PT, R2, 0x1, PT ;  /* 0x000000010200780c */ /* 0x000fe20003f85070 */
[----:B---3--:R-:W-:Y:S01]  /*0160*/  IMAD R4, R4, UR4, R8 ;  /* 0x0000000404047c24 */ /* 0x008fe2000f8e0208 */
[----:B------:R-:W-:Y:S01]  /*0170*/  ISETP.EQ.OR P0, PT, R8, RZ, P0 ;  /* 0x000000ff0800720c */ /* 0x000fe20000702670 */
[----:B------:R-:W-:-:S02]  /*0180*/  IMAD R0, R7, R8, R9 ;  /* 0x0000000807007224 */ /* 0x000fc400078e0209 */
[--C-:B------:R-:W-:Y:S01]  /*0190*/  IMAD.IADD R11, R12, 0x1, R7.reuse ;  /* 0x000000010c0b7824 */ /* 0x100fe200078e0207 */
[----:B------:R-:W-:Y:S01]  /*01a0*/  ISETP.GT.U32.OR P1, PT, R8, UR4, P0 ;  /* 0x0000000408007c0c */ /* 0x000fe20008724470 */
[----:B------:R-:W-:Y:S01]  /*01b0*/  IMAD.IADD R7, R0, 0x1, R7 ;  /* 0x0000000100077824 */ /* 0x000fe200078e0207 */
[----:B------:R-:W-:Y:S01]  /*01c0*/  ISETP.NE.AND P0, PT, R15, 0x1, PT ;  /* 0x000000010f00780c */ /* 0x000fe20003f05270 */
[----:B------:R-:W-:Y:S01]  /*01d0*/  VIADD R8, R12, 0x2 ;  /* 0x000000020c087836 */ /* 0x000fe20000000000 */
[C---:B------:R-:W-:Y:S01]  /*01e0*/  VIMNMX.U32 R10, PT, PT, R5.reuse, R4, !PT ;  /* 0x00000004050a7248 */ /* 0x040fe20007fe0000 */
[----:B------:R-:W-:Y:S02]  /*01f0*/  VIADD R4, R4, 0xffffffff ;  /* 0xffffffff04047836 */ /* 0x000fe40000000000 */
[----:B------:R-:W-:Y:S01]  /*0200*/  VIADD R5, R5, 0xffffffff ;  /* 0xffffffff05057836 */ /* 0x000fe20000000000 */
[----:B------:R-:W-:Y:S01]  /*0210*/  ISETP.GT.U32.AND P3, PT, R10, 0x2711, PT ;  /* 0x000027110a00780c */ /* 0x000fe20003f64070 */
[----:B------:R-:W-:-:S02]  /*0220*/  IMAD.IADD R10, R6, 0x1, R9 ;  /* 0x00000001060a7824 */ /* 0x000fc400078e0209 */
[----:B------:R-:W-:Y:S02]  /*0230*/  IMAD.IADD R6, R3, 0x1, R6 ;  /* 0x0000000103067824 */ /* 0x000fe400078e0206 */
[----:B------:R-:W-:Y:S02]  /*0240*/  VIADD R14, R10, 0x1 ;  /* 0x000000010a0e7836 */ /* 0x000fe40000000000 */
[----:B------:R-:W-:Y:S01]  /*0250*/  VIADD R9, R11, 0x2 ;  /* 0x000000020b097836 */ /* 0x000fe20000000000 */
[----:B0-----:R-:W-:Y:S06]  /*0260*/  @!P0 BRA `(.L_x_42) ;  /* 0x0000000400f88947 */ /* 0x001fec0003800000 */
[----:B------:R-:W0:Y:S01]  /*0270*/  S2UR UR5, SR_CgaCtaId ;  /* 0x00000000000579c3 */ /* 0x000e220000008800 */
[----:B------:R-:W-:Y:S01]  /*0280*/  LOP3.LUT R15, R15, 0x7ffffffe, RZ, 0xc0, !PT ;  /* 0x7ffffffe0f0f7812 */ /* 0x000fe200078ec0ff */
[----:B------:R-:W-:Y:S01]  /*0290*/  UMOV UR4, 0x400 ;  /* 0x0000040000047882 */ /* 0x000fe20000000000 */
[----:B------:R-:W1:Y:S03]  /*02a0*/  LDCU.64 UR8, c[0x0][0x380] ;  /* 0x00007000ff0877ac */ /* 0x000e660008000a00 */
[----:B------:R-:W-:Y:S01]  /*02b0*/  IMAD.MOV R15, RZ, RZ, -R15 ;  /* 0x000000ffff0f7224 */ /* 0x000fe200078e0a0f */
[----:B01----:R-:W-:-:S12]  /*02c0*/  ULEA UR4, UR5, UR4, 0x18 ;  /* 0x0000000405047291 */ /* 0x003fd8000f8ec0ff */
.L_x_43:
[----:B0-----:R-:W-:Y:S02]  /*02d0*/  VIADD R2, R5, 0x2710 ;  /* 0x0000271005027836 */ /* 0x001fe40000000000 */
[----:B------:R-:W-:Y:S02]  /*02e0*/  VIADD R17, R4, 0x2710 ;  /* 0x0000271004117836 */ /* 0x000fe40000000000 */
[----:B------:R-:W-:-:S04]  /*02f0*/  IMAD.HI R3, R2, 0x68db8bad, RZ ;  /* 0x68db8bad02037827 */ /* 0x000fc800078e02ff */
[----:B------:R-:W-:Y:S01]  /*0300*/  IMAD.HI R18, R17, 0x68db8bad, RZ ;  /* 0x68db8bad11127827 */ /* 0x000fe200078e02ff */
[----:B------:R-:W-:-:S04]  /*0310*/  SHF.R.U32.HI R16, RZ, 0x1f, R3 ;  /* 0x0000001fff107819 */ /* 0x000fc80000011603 */
[----:B------:R-:W-:Y:S02]  /*0320*/  SHF.R.U32.HI R19, RZ, 0x1f, R18 ;  /* 0x0000001fff137819 */ /* 0x000fe40000011612 */
[----:B------:R-:W-:Y:S02]  /*0330*/  LEA.HI.SX32 R3, R3, R16, 0x14 ;  /* 0x0000001003037211 */ /* 0x000fe400078fa2ff */
[----:B------:R-:W-:-:S03]  /*0340*/  LEA.HI.SX32 R18, R18, R19, 0x14 ;  /* 0x0000001312127211 */ /* 0x000fc600078fa2ff */
[----:B------:R-:W-:Y:S02]  /*0350*/  IMAD R3, R3, -0x2710, R2 ;  /* 0xffffd8f003037824 */ /* 0x000fe400078e0202 */
[----:B------:R-:W-:-:S04]  /*0360*/  IMAD R18, R18, -0x2710, R17 ;  /* 0xffffd8f012127824 */ /* 0x000fc800078e0211 */
[----:B------:R-:W-:-:S05]  /*0370*/  IMAD R3, R18, 0x2710, R3 ;  /* 0x0000271012037824 */ /* 0x000fca00078e0203 */
[----:B------:R-:W-:Y:S02]  /*0380*/  SHF.R.S32.HI R2, RZ, 0x1f, R3 ;  /* 0x0000001fff027819 */ /* 0x000fe40000011403 */
[----:B------:R-:W-:Y:S02]  /*0390*/  SEL R3, R3, 0x5f5e100, !P3 ;  /* 0x05f5e10003037807 */ /* 0x000fe40005800000 */
[----:B------:R-:W-:Y:S02]  /*03a0*/  SEL R2, R2, RZ, !P3 ;  /* 0x000000ff02027207 */ /* 0x000fe40005800000 */
[----:B------:R-:W-:-:S04]  /*03b0*/  IADD3 R16, P0, PT, R3, UR8, RZ ;  /* 0x0000000803107c10 */ /* 0x000fc8000ff1e0ff */
[----:B------:R-:W-:-:S06]  /*03c0*/  IADD3.X R17, PT, PT, R2, UR9, RZ, P0, !PT ;  /* 0x0000000902117c10 */ /* 0x000fcc00087fe4ff */
[----:B------:R0:W2:Y:S01]  /*03d0*/  LDG.E.U8 R17, desc[UR6][R16.64] ;  /* 0x0000000610117981 */ /* 0x0000a2000c1e1100 */
[----:B------:R-:W-:Y:S02]  /*03e0*/  SEL R2, R13, R0, P3 ;  /* 0x000000000d027207 */ /* 0x000fe40001800000 */
[----:B------:R-:W-:-:S04]  /*03f0*/  ISETP.LT.OR P0, PT, R5, RZ, P1 ;  /* 0x000000ff0500720c */ /* 0x000fc80000f01670 */
[----:B------:R-:W-:-:S04]  /*0400*/  ISETP.LT.OR P0, PT, R4, RZ, P0 ;  /* 0x000000ff0400720c */ /* 0x000fc80000701670 */
[----:B------:R-:W-:-:S04]  /*0410*/  ISETP.GT.OR P0, PT, R5, 0x270f, P0 ;  /* 0x0000270f0500780c */ /* 0x000fc80000704670 */
[----:B------:R-:W-:Y:S02]  /*0420*/  ISETP.GT.OR P2, PT, R4, 0x270f, P0 ;  /* 0x0000270f0400780c */ /* 0x000fe40000744670 */
[----:B------:R-:W-:Y:S02]  /*0430*/  PLOP3.LUT P0, PT, PT, PT, PT, 0x80, 0x8 ;  /* 0x000000000008781c */ /* 0x000fe40003f0f070 */
[C---:B------:R-:W-:Y:S02]  /*0440*/  SEL R3, R13.reuse, R6, P2 ;  /* 0x000000060d037207 */ /* 0x040fe40001000000 */
[C---:B------:R-:W-:Y:S02]  /*0450*/  SEL R18, R13.reuse, R10, P2 ;  /* 0x0000000a0d127207 */ /* 0x040fe40001000000 */
[C---:B------:R-:W-:Y:S02]  /*0460*/  SEL R19, R13.reuse, R14, P2 ;  /* 0x0000000e0d137207 */ /* 0x040fe40001000000 */
[----:B------:R-:W-:-:S02]  /*0470*/  SEL R20, R13, R12, P2 ;  /* 0x0000000c0d147207 */ /* 0x000fc40001000000 */
[C---:B------:R-:W-:Y:S02]  /*0480*/  SEL R21, R13.reuse, R8, P2 ;  /* 0x000000080d157207 */ /* 0x040fe40001000000 */
[C---:B------:R-:W-:Y:S02]  /*0490*/  SEL R22, R13.reuse, R11, P2 ;  /* 0x0000000b0d167207 */ /* 0x040fe40001000000 */
[C---:B------:R-:W-:Y:S02]  /*04a0*/  SEL R23, R13.reuse, R7, P2 ;  /* 0x000000070d177207 */ /* 0x040fe40001000000 */
[----:B------:R-:W-:Y:S02]  /*04b0*/  SEL R24, R13, R9, P2 ;  /* 0x000000090d187207 */ /* 0x000fe40001000000 */
[----:B0-----:R-:W-:Y:S01]  /*04c0*/  SEL R16, R5, 0x2710, !P2 ;  /* 0x0000271005107807 */ /* 0x001fe20005000000 */
[----:B--2---:R0:W-:Y:S01]  /*04d0*/  STS.U8 [R2+UR4], R17 ;  /* 0x0000001102007988 */ /* 0x0041e20008000004 */
[----:B------:R-:W-:Y:S01]  /*04e0*/  BAR.SYNC.DEFER_BLOCKING 0x0 ;  /* 0x0000000000007b1d */ /* 0x000fe20000010000 */
[----:B0-----:R-:W-:-:S02]  /*04f0*/  SEL R17, R4, 0x270f, !P2 ;  /* 0x0000270f04117807 */ /* 0x001fc40005000000 */
[----:B------:R-:W-:-:S03]  /*0500*/  VIADD R4, R16, 0x2710 ;  /* 0x0000271010047836 */ /* 0x000fc60000000000 */
[----:B------:R-:W-:Y:S01]  /*0510*/  VIADD R5, R17, 0x2710 ;  /* 0x0000271011057836 */ /* 0x000fe20000000000 */
[----:B------:R-:W-:Y:S04]  /*0520*/  LDS.S8 R3, [R3+UR4] ;  /* 0x0000000403037984 */ /* 0x000fe80008000200 */
[----:B------:R-:W-:Y:S04]  /*0530*/  LDS.S8 R18, [R18+UR4] ;  /* 0x0000000412127984 */ /* 0x000fe80008000200 */
[----:B------:R-:W0:Y:S04]  /*0540*/  LDS.S8 R19, [R19+UR4] ;  /* 0x0000000413137984 */ /* 0x000e280008000200 */
[----:B------:R-:W-:Y:S04]  /*0550*/  LDS.S8 R20, [R20+UR4] ;  /* 0x0000000414147984 */ /* 0x000fe80008000200 */
[----:B------:R-:W1:Y:S04]  /*0560*/  LDS.S8 R21, [R21+UR4] ;  /* 0x0000000415157984 */ /* 0x000e680008000200 */
[----:B------:R-:W-:Y:S04]  /*0570*/  LDS.S8 R22, [R22+UR4] ;  /* 0x0000000416167984 */ /* 0x000fe80008000200 */
[----:B------:R-:W2:Y:S04]  /*0580*/  LDS.S8 R23, [R23+UR4] ;  /* 0x0000000417177984 */ /* 0x000ea80008000200 */
[----:B------:R-:W3:Y:S04]  /*0590*/  LDS.S8 R24, [R24+UR4] ;  /* 0x0000000418187984 */ /* 0x000ee80008000200 */
[----:B------:R-:W4:Y:S01]  /*05a0*/  LDS.U8 R2, [R2+UR4] ;  /* 0x0000000402027984 */ /* 0x000f220008000000 */
[----:B0-----:R-:W-:Y:S01]  /*05b0*/  IADD3 R3, PT, PT, R19, R18, R3 ;  /* 0x0000001213037210 */ /* 0x001fe20007ffe003 */
[----:B------:R-:W-:-:S03]  /*05c0*/  IMAD.HI R19, R5, 0x68db8bad, RZ ;  /* 0x68db8bad05137827 */ /* 0x000fc600078e02ff */
[----:B-1----:R-:W-:-:S04]  /*05d0*/  IADD3 R3, PT, PT, R21, R3, R20 ;  /* 0x0000000315037210 */ /* 0x002fc80007ffe014 */
[----:B--2---:R-:W-:-:S05]  /*05e0*/  IADD3 R3, PT, PT, R23, R3, R22 ;  /* 0x0000000317037210 */ /* 0x004fca0007ffe016 */
[----:B---3--:R-:W-:-:S05]  /*05f0*/  IMAD.IADD R3, R3, 0x1, R24 ;  /* 0x0000000103037824 */ /* 0x008fca00078e0218 */
[----:B------:R-:W-:Y:S01]  /*0600*/  SEL R21, R3, RZ, !P2 ;  /* 0x000000ff03157207 */ /* 0x000fe20005000000 */
[----:B------:R-:W-:-:S03]  /*0610*/  IMAD.HI R3, R4, 0x68db8bad, RZ ;  /* 0x68db8bad04037827 */ /* 0x000fc600078e02ff */
[----:B------:R-:W-:Y:S02]  /*0620*/  LOP3.LUT R20, R21, 0xfffffffe, RZ, 0xc0, !PT ;  /* 0xfffffffe15147812 */ /* 0x000fe400078ec0ff */
[----:B------:R-:W-:Y:S02]  /*0630*/  SHF.R.U32.HI R18, RZ, 0x1f, R3 ;  /* 0x0000001fff127819 */ /* 0x000fe40000011603 */
[----:B------:R-:W-:Y:S02]  /*0640*/  ISETP.NE.AND P3, PT, R20, 0x2, PT ;  /* 0x000000021400780c */ /* 0x000fe40003f65270 */
[----:B------:R-:W-:Y:S02]  /*0650*/  SHF.R.U32.HI R20, RZ, 0x1f, R19 ;  /* 0x0000001fff147819 */ /* 0x000fe40000011613 */
[----:B----4-:R-:W-:Y:S02]  /*0660*/  ISETP.NE.AND P3, PT, R2, RZ, !P3 ;  /* 0x000000ff0200720c */ /* 0x010fe40005f65270 */
[----:B------:R-:W-:Y:S01]  /*0670*/  LEA.HI.SX32 R3, R3, R18, 0x14 ;  /* 0x0000001203037211 */ /* 0x000fe200078fa2ff */
[----:B------:R-:W-:Y:S01]  /*0680*/  IMAD R18, R17, 0x2710, R16 ;  /* 0x0000271011127824 */ /* 0x000fe200078e0210 */
[----:B------:R-:W-:-:S03]  /*0690*/  LEA.HI.SX32 R20, R19, R20, 0x14 ;  /* 0x0000001413147211 */ /* 0x000fc600078fa2ff */
[----:B------:R-:W-:Y:S02]  /*06a0*/  IMAD R3, R3, -0x2710, R4 ;  /* 0xffffd8f003037824 */ /* 0x000fe400078e0204 */
[----:B------:R-:W-:-:S04]  /*06b0*/  IMAD R20, R20, -0x2710, R5 ;  /* 0xffffd8f014147824 */ /* 0x000fc800078e0205 */
[----:B------:R-:W-:Y:S01]  /*06c0*/  IMAD R3, R20, 0x2710, R3 ;  /* 0x0000271014037824 */ /* 0x000fe200078e0203 */
[----:B------:R-:W-:-:S04]  /*06d0*/  @!P3 ISETP.NE.AND P5, PT, R21, 0x3, PT ;  /* 0x000000031500b80c */ /* 0x000fc80003fa5270 */
[----:B------:R-:W-:Y:S02]  /*06e0*/  SHF.R.S32.HI R4, RZ, 0x1f, R3 ;  /* 0x0000001fff047819 */ /* 0x000fe40000011403 */
[----:B------:R-:W-:Y:S02]  /*06f0*/  SEL R3, R3, 0x5f5e100, !P2 ;  /* 0x05f5e10003037807 */ /* 0x000fe40005000000 */
[----:B------:R-:W-:Y:S02]  /*0700*/  @!P3 ISETP.EQ.AND P0, PT, R2, RZ, !P5 ;  /* 0x000000ff0200b20c */ /* 0x000fe40006f02270 */
[----:B------:R-:W-:Y:S02]  /*0710*/  IADD3 R2, P3, PT, R18, UR8, RZ ;  /* 0x0000000812027c10 */ /* 0x000fe4000ff7e0ff */
[----:B------:R-:W-:Y:S02]  /*0720*/  SEL R5, R4, RZ, !P2 ;  /* 0x000000ff04057207 */ /* 0x000fe40005000000 */
[----:B------:R-:W-:-:S02]  /*0730*/  IADD3 R4, P5, PT, R3, UR8, RZ ;  /* 0x0000000803047c10 */ /* 0x000fc4000ffbe0ff */
[----:B------:R-:W-:Y:S02]  /*0740*/  LEA.HI.X.SX32 R3, R18, UR9, 0x1, P3 ;  /* 0x0000000912037c11 */ /* 0x000fe400098f0eff */
[----:B------:R-:W-:Y:S02]  /*0750*/  SEL R19, RZ, 0x1, !P0 ;  /* 0x00000001ff137807 */ /* 0x000fe40004000000 */
[----:B------:R-:W-:-:S03]  /*0760*/  IADD3.X R5, PT, PT, R5, UR9, RZ, P5, !PT ;  /* 0x0000000905057c10 */ /* 0x000fc6000affe4ff */
[----:B------:R0:W-:Y:S01]  /*0770*/  STG.E.U8 desc[UR6][R2.64], R19 ;  /* 0x0000001302007986 */ /* 0x0001e2000c101106 */
[----:B------:R-:W-:Y:S06]  /*0780*/  BAR.SYNC.DEFER_BLOCKING 0x0 ;  /* 0x0000000000007b1d */ /* 0x000fec0000010000 */
[----:B------:R1:W2:Y:S01]  /*0790*/  LDG.E.U8 R5, desc[UR6][R4.64] ;  /* 0x0000000604057981 */ /* 0x0002a2000c1e1100 */
[----:B------:R-:W-:Y:S01]  /*07a0*/  SEL R18, R13, R0, P2 ;  /* 0x000000000d127207 */ /* 0x000fe20001000000 */
[----:B------:R-:W-:Y:S01]  /*07b0*/  VIADD R15, R15, 0x2 ;  /* 0x000000020f0f7836 */ /* 0x000fe20000000000 */
[----:B------:R-:W-:-:S02]  /*07c0*/  PLOP3.LUT P3, PT, P1, P2, PT, 0xf8, 0x8f ;  /* 0x00000000008f781c */ /* 0x000fc40000f65f70 */
[----:B------:R-:W-:Y:S02]  /*07d0*/  PLOP3.LUT P0, PT, PT, PT, PT, 0x80, 0x8 ;  /* 0x000000000008781c */ /* 0x000fe40003f0f070 */
[C---:B------:R-:W-:Y:S02]  /*07e0*/  SEL R21, R13.reuse, R10, P3 ;  /* 0x0000000a0d157207 */ /* 0x040fe40001800000 */
[C---:B------:R-:W-:Y:S02]  /*07f0*/  SEL R22, R13.reuse, R14, P3 ;  /* 0x0000000e0d167207 */ /* 0x040fe40001800000 */
[C---:B------:R-:W-:Y:S02]  /*0800*/  SEL R20, R13.reuse, R6, P3 ;  /* 0x000000060d147207 */ /* 0x040fe40001800000 */
[C---:B------:R-:W-:Y:S02]  /*0810*/  SEL R23, R13.reuse, R12, P3 ;  /* 0x0000000c0d177207 */ /* 0x040fe40001800000 */
[----:B------:R-:W-:-:S02]  /*0820*/  SEL R24, R13, R8, P3 ;  /* 0x000000080d187207 */ /* 0x000fc40001800000 */
[C---:B0-----:R-:W-:Y:S02]  /*0830*/  SEL R3, R13.reuse, R11, P3 ;  /* 0x0000000b0d037207 */ /* 0x041fe40001800000 */
[C---:B-1----:R-:W-:Y:S02]  /*0840*/  SEL R4, R13.reuse, R7, P3 ;  /* 0x000000070d047207 */ /* 0x042fe40001800000 */
[----:B------:R-:W-:Y:S01]  /*0850*/  SEL R19, R13, R9, P3 ;  /* 0x000000090d137207 */ /* 0x000fe20001800000 */
[----:B--2---:R0:W-:Y:S01]  /*0860*/  STS.U8 [R18+UR4], R5 ;  /* 0x0000000512007988 */ /* 0x0041e20008000004 */
[----:B------:R-:W-:Y:S01]  /*0870*/  BAR.SYNC.DEFER_BLOCKING 0x0 ;  /* 0x0000000000007b1d */ /* 0x000fe20000010000 */
[----:B0-----:R-:W-:-:S05]  /*0880*/  SEL R5, R16, 0x2710, !P3 ;  /* 0x0000271010057807 */ /* 0x001fca0005800000 */
        /* <DEDUP_REMOVED lines=9> */
[----:B0-----:R-:W-:-:S04]  /*0920*/  IADD3 R2, PT, PT, R22, R21, R2 ;  /* 0x0000001516027210 */ /* 0x001fc80007ffe002 */
[----:B-1----:R-:W-:-:S04]  /*0930*/  IADD3 R2, PT, PT, R24, R2, R23 ;  /* 0x0000000218027210 */ /* 0x002fc80007ffe017 */
[----:B--2---:R-:W-:Y:S02]  /*0940*/  IADD3 R2, PT, PT, R4, R2, R3 ;  /* 0x0000000204027210 */ /* 0x004fe40007ffe003 */
[----:B------:R-:W-:-:S03]  /*0950*/  SEL R4, R17, 0x270f, !P3 ;  /* 0x0000270f11047807 */ /* 0x000fc60005800000 */
[----:B---3--:R-:W-:Y:S02]  /*0960*/  IMAD.IADD R2, R2, 0x1, R19 ;  /* 0x0000000102027824 */ /* 0x008fe400078e0213 */
[----:B------:R-:W-:-:S03]  /*0970*/  IMAD R3, R4, 0x2710, R5 ;  /* 0x0000271004037824 */ /* 0x000fc600078e0205 */
[----:B------:R-:W-:-:S04]  /*0980*/  SEL R20, R2, RZ, !P3 ;  /* 0x000000ff02147207 */ /* 0x000fc80005800000 */
[----:B------:R-:W-:-:S04]  /*0990*/  LOP3.LUT R2, R20, 0xfffffffe, RZ, 0xc0, !PT ;  /* 0xfffffffe14027812 */ /* 0x000fc800078ec0ff */
[----:B------:R-:W-:Y:S02]  /*09a0*/  ISETP.NE.AND P2, PT, R2, 0x2, PT ;  /* 0x000000020200780c */ /* 0x000fe40003f45270 */
[C---:B------:R-:W-:Y:S02]  /*09b0*/  IADD3 R2, P6, PT, R3.reuse, UR8, RZ ;  /* 0x0000000803027c10 */ /* 0x040fe4000ffde0ff */
[----:B----4-:R-:W-:Y:S02]  /*09c0*/  ISETP.NE.AND P2, PT, R18, RZ, !P2 ;  /* 0x000000ff1200720c */ /* 0x010fe40005745270 */
[----:B------:R-:W-:-:S11]  /*09d0*/  LEA.HI.X.SX32 R3, R3, UR9, 0x1, P6 ;  /* 0x0000000903037c11 */ /* 0x000fd6000b0f0eff */
[----:B------:R-:W-:-:S04]  /*09e0*/  @!P2 ISETP.NE.AND P5, PT, R20, 0x3, PT ;  /* 0x000000031400a80c */ /* 0x000fc80003fa5270 */
[----:B------:R-:W-:-:S04]  /*09f0*/  @!P2 ISETP.EQ.AND P0, PT, R18, RZ, !P5 ;  /* 0x000000ff1200a20c */ /* 0x000fc80006f02270 */
[----:B------:R-:W-:Y:S02]  /*0a00*/  SEL R17, RZ, 0x1, !P0 ;  /* 0x00000001ff117807 */ /* 0x000fe40004000000 */
[----:B------:R-:W-:-:S03]  /*0a10*/  ISETP.NE.AND P0, PT, R15, RZ, PT ;  /* 0x000000ff0f00720c */ /* 0x000fc60003f05270 */
[----:B------:R0:W-:Y:S01]  /*0a20*/  STG.E.U8 desc[UR6][R2.64], R17 ;  /* 0x0000001102007986 */ /* 0x0001e2000c101106 */
[----:B------:R-:W-:Y:S09]  /*0a30*/  BAR.SYNC.DEFER_BLOCKING 0x0 ;  /* 0x0000000000007b1d */ /* 0x000ff20000010000 */
[----:B------:R-:W-:Y:S05]  /*0a40*/  @P0 BRA `(.L_x_43) ;  /* 0xfffffff800200947 */ /* 0x000fea000383ffff */
.L_x_42:
[----:B------:R-:W-:Y:S05]  /*0a50*/  @P4 EXIT ;  /* 0x000000000000494d */ /* 0x000fea0003800000 */
[----:B0-----:R-:W-:Y:S01]  /*0a60*/  VIADD R2, R5, 0x2710 ;  /* 0x0000271005027836 */ /* 0x001fe20000000000 */
[----:B------:R-:W0:Y:S01]  /*0a70*/  LDCU.64 UR8, c[0x0][0x380] ;  /* 0x00007000ff0877ac */ /* 0x000e220008000a00 */
        /* <DEDUP_REMOVED lines=13> */
[----:B0-----:R-:W-:-:S04]  /*0b50*/  IADD3 R2, P0, PT, R3, UR8, RZ ;  /* 0x0000000803027c10 */ /* 0x001fc8000ff1e0ff */
[----:B------:R-:W-:-:S05]  /*0b60*/  IADD3.X R3, PT, PT, R15, UR9, RZ, P0, !PT ;  /* 0x000000090f037c10 */ /* 0x000fca00087fe4ff */
[----:B------:R-:W2:Y:S01]  /*0b70*/  LDG.E.U8 R2, desc[UR6][R2.64] ;  /* 0x0000000602027981 */ /* 0x000ea2000c1e1100 */
[----:B------:R-:W0:Y:S01]  /*0b80*/  S2UR UR5, SR_CgaCtaId ;  /* 0x00000000000579c3 */ /* 0x000e220000008800 */
[----:B------:R-:W-:Y:S01]  /*0b90*/  UMOV UR4, 0x400 ;  /* 0x0000040000047882 */ /* 0x000fe20000000000 */
[----:B------:R-:W-:Y:S02]  /*0ba0*/  SEL R15, R13, R0, P3 ;  /* 0x000000000d0f7207 */ /* 0x000fe40001800000 */
[----:B------:R-:W-:Y:S02]  /*0bb0*/  ISETP.LT.OR P1, PT, R5, RZ, P1 ;  /* 0x000000ff0500720c */ /* 0x000fe40000f21670 */
[----:B------:R-:W-:Y:S02]  /*0bc0*/  PLOP3.LUT P0, PT, PT, PT, PT, 0x80, 0x8 ;  /* 0x000000000008781c */ /* 0x000fe40003f0f070 */
[----:B------:R-:W-:-:S04]  /*0bd0*/  ISETP.LT.OR P1, PT, R4, RZ, P1 ;  /* 0x000000ff0400720c */ /* 0x000fc80000f21670 */
[----:B------:R-:W-:-:S04]  /*0be0*/  ISETP.GT.OR P1, PT, R5, 0x270f, P1 ;  /* 0x0000270f0500780c */ /* 0x000fc80000f24670 */
[----:B------:R-:W-:-:S04]  /*0bf0*/  ISETP.GT.OR P2, PT, R4, 0x270f, P1 ;  /* 0x0000270f0400780c */ /* 0x000fc80000f44670 */
[C---:B------:R-:W-:Y:S02]  /*0c00*/  SEL R6, R13.reuse, R6, P2 ;  /* 0x000000060d067207 */ /* 0x040fe40001000000 */
[C---:B------:R-:W-:Y:S01]  /*0c10*/  SEL R14, R13.reuse, R14, P2 ;  /* 0x0000000e0d0e7207 */ /* 0x040fe20001000000 */
[----:B0-----:R-:W-:Y:S01]  /*0c20*/  ULEA UR4, UR5, UR4, 0x18 ;  /* 0x0000000405047291 */ /* 0x001fe2000f8ec0ff */
[C---:B------:R-:W-:Y:S02]  /*0c30*/  SEL R10, R13.reuse, R10, P2 ;  /* 0x0000000a0d0a7207 */ /* 0x040fe40001000000 */
[C---:B------:R-:W-:Y:S02]  /*0c40*/  SEL R12, R13.reuse, R12, P2 ;  /* 0x0000000c0d0c7207 */ /* 0x040fe40001000000 */
[C---:B------:R-:W-:Y:S02]  /*0c50*/  SEL R8, R13.reuse, R8, P2 ;  /* 0x000000080d087207 */ /* 0x040fe40001000000 */
[----:B------:R-:W-:-:S02]  /*0c60*/  SEL R7, R13, R7, P2 ;  /* 0x000000070d077207 */ /* 0x000fc40001000000 */
[C---:B------:R-:W-:Y:S02]  /*0c70*/  SEL R11, R13.reuse, R11, P2 ;  /* 0x0000000b0d0b7207 */ /* 0x040fe40001000000 */
[----:B------:R-:W-:Y:S01]  /*0c80*/  SEL R9, R13, R9, P2 ;  /* 0x000000090d097207 */ /* 0x000fe20001000000 */
[----:B--2---:R0:W-:Y:S01]  /*0c90*/  STS.U8 [R15+UR4], R2 ;  /* 0x000000020f007988 */ /* 0x0041e20008000004 */
[----:B------:R-:W-:Y:S01]  /*0ca0*/  BAR.SYNC.DEFER_BLOCKING 0x0 ;  /* 0x0000000000007b1d */ /* 0x000fe20000010000 */
[----:B0-----:R-:W-:-:S05]  /*0cb0*/  IMAD R2, R4, 0x2710, R5 ;  /* 0x0000271004027824 */ /* 0x001fca00078e0205 */
        /* <DEDUP_REMOVED lines=11> */
[----:B--2---:R-:W-:-:S05]  /*0d70*/  IADD3 R0, PT, PT, R7, R3, R0 ;  /* 0x0000000307007210 */ /* 0x004fca0007ffe000 */
[----:B---3--:R-:W-:-:S05]  /*0d80*/  IMAD.IADD R0, R0, 0x1, R9 ;  /* 0x0000000100007824 */ /* 0x008fca00078e0209 */
[----:B------:R-:W-:-:S04]  /*0d90*/  SEL R3, R0, RZ, !P2 ;  /* 0x000000ff00037207 */ /* 0x000fc80005000000 */
[----:B------:R-:W-:-:S04]  /*0da0*/  LOP3.LUT R0, R3, 0xfffffffe, RZ, 0xc0, !PT ;  /* 0xfffffffe03007812 */ /* 0x000fc800078ec0ff */
[----:B------:R-:W-:Y:S02]  /*0db0*/  ISETP.NE.AND P1, PT, R0, 0x2, PT ;  /* 0x000000020000780c */ /* 0x000fe40003f25270 */
[----:B------:R-:W-:Y:S02]  /*0dc0*/  SHF.R.S32.HI R0, RZ, 0x1f, R2 ;  /* 0x0000001fff007819 */ /* 0x000fe40000011402 */
[----:B----4-:R-:W-:Y:S02]  /*0dd0*/  ISETP.NE.AND P1, PT, R13, RZ, !P1 ;  /* 0x000000ff0d00720c */ /* 0x010fe40004f25270 */
[----:B------:R-:W-:Y:S02]  /*0de0*/  SEL R2, R2, 0x5f5e100, !P2 ;  /* 0x05f5e10002027807 */ /* 0x000fe40005000000 */
[----:B------:R-:W-:Y:S02]  /*0df0*/  SEL R0, R0, RZ, !P2 ;  /* 0x000000ff00007207 */ /* 0x000fe40005000000 */
[----:B------:R-:W-:-:S07]  /*0e00*/  IADD3 R2, P2, PT, R2, UR8, RZ ;  /* 0x0000000802027c10 */ /* 0x000fce000ff5e0ff */
[----:B------:R-:W-:Y:S02]  /*0e10*/  @!P1 ISETP.NE.AND P3, PT, R3, 0x3, PT ;  /* 0x000000030300980c */ /* 0x000fe40003f65270 */
[----:B------:R-:W-:Y:S02]  /*0e20*/  IADD3.X R3, PT, PT, R0, UR9, RZ, P2, !PT ;  /* 0x0000000900037c10 */ /* 0x000fe400097fe4ff */
[----:B------:R-:W-:-:S04]  /*0e30*/  @!P1 ISETP.EQ.AND P0, PT, R13, RZ, !P3 ;  /* 0x000000ff0d00920c */ /* 0x000fc80005f02270 */
[----:B------:R-:W-:-:S05]  /*0e40*/  SEL R5, RZ, 0x1, !P0 ;  /* 0x00000001ff057807 */ /* 0x000fca0004000000 */
[----:B------:R-:W-:Y:S01]  /*0e50*/  STG.E.U8 desc[UR6][R2.64], R5 ;  /* 0x0000000502007986 */ /* 0x000fe2000c101106 */
[----:B------:R-:W-:Y:S06]  /*0e60*/  BAR.SYNC.DEFER_BLOCKING 0x0 ;  /* 0x0000000000007b1d */ /* 0x000fec0000010000 */
[----:B------:R-:W-:Y:S05]  /*0e70*/  EXIT ;  /* 0x000000000000794d */ /* 0x000fea0003800000 */
.L_x_44:
        /* <DEDUP_REMOVED lines=16> */
.L_x_62:


//--------------------- .text._Z10initializePbi   --------------------------
	.section	.text._Z10initializePbi,"ax",@progbits
	.align	128
        .global         _Z10initializePbi
        .type           _Z10initializePbi,@function
        .size           _Z10initializePbi,(.L_x_63 - _Z10initializePbi)
        .other          _Z10initializePbi,@"STO_CUDA_ENTRY STV_DEFAULT"
_Z10initializePbi:
.text._Z10initializePbi:
[----:B------:R-:W0:Y:S01]  /*0000*/  LDC R1, c[0x0][0x37c] ;  /* 0x0000df00ff017b82 */ /* 0x000e220000000800 */
[----:B------:R-:W1:Y:S07]  /*0010*/  S2R R0, SR_TID.Y ;  /* 0x0000000000007919 */ /* 0x000e6e0000002200 */
[----:B------:R-:W2:Y:S01]  /*0020*/  LDC R6, c[0x0][0x360] ;  /* 0x0000d800ff067b82 */ /* 0x000ea20000000800 */
[----:B0-----:R-:W-:Y:S01]  /*0030*/  VIADD R1, R1, 0xffffffd0 ;  /* 0xffffffd001017836 */ /* 0x001fe20000000000 */
[----:B------:R-:W2:Y:S06]  /*0040*/  S2R R3, SR_TID.X ;  /* 0x0000000000037919 */ /* 0x000eac0000002100 */
[----:B------:R-:W1:Y:S08]  /*0050*/  S2UR UR5, SR_CTAID.Y ;  /* 0x00000000000579c3 */ /* 0x000e700000002600 */
[----:B------:R-:W1:Y:S08]  /*0060*/  LDC R7, c[0x0][0x364] ;  /* 0x0000d900ff077b82 */ /* 0x000e700000000800 */
[----:B------:R-:W2:Y:S01]  /*0070*/  S2UR UR4, SR_CTAID.X ;  /* 0x00000000000479c3 */ /* 0x000ea20000002500 */
[----:B-1----:R-:W-:-:S05]  /*0080*/  IMAD R7, R7, UR5, R0 ;  /* 0x0000000507077c24 */ /* 0x002fca000f8e0200 */
[----:B------:R-:W-:Y:S01]  /*0090*/  ISETP.GT.U32.AND P0, PT, R7, 0x270f, PT ;  /* 0x0000270f0700780c */ /* 0x000fe20003f04070 */
[----:B--2---:R-:W-:-:S05]  /*00a0*/  IMAD R6, R6, UR4, R3 ;  /* 0x0000000406067c24 */ /* 0x004fca000f8e0203 */
[----:B------:R-:W-:-:S13]  /*00b0*/  ISETP.GT.OR P0, PT, R6, 0x270f, P0 ;  /* 0x0000270f0600780c */ /* 0x000fda0000704670 */
[----:B------:R-:W-:Y:S05]  /*00c0*/  @P0 EXIT ;  /* 0x000000000000094d */ /* 0x000fea0003800000 */
[----:B------:R-:W0:Y:S01]  /*00d0*/  LDC R2, c[0x0][0x388] ;  /* 0x0000e200ff027b82 */ /* 0x000e220000000800 */
[----:B------:R-:W-:Y:S01]  /*00e0*/  IMAD.MOV.U32 R11, RZ, RZ, -0x266e14b1 ;  /* 0xd991eb4fff0b7424 */ /* 0x000fe200078e00ff */
[----:B------:R-:W1:Y:S01]  /*00f0*/  LDCU.64 UR6, c[0x0][0x358] ;  /* 0x00006b00ff0677ac */ /* 0x000e620008000a00 */
[----:B------:R-:W-:Y:S01]  /*0100*/  IMAD R6, R7, 0x2710, R6 ;  /* 0x0000271007067824 */ /* 0x000fe200078e0206 */
[----:B------:R-:W-:Y:S01]  /*0110*/  BSSY.RECONVERGENT B0, `(.L_x_45) ;  /* 0x000025c000007945 */ /* 0x000fe20003800200 */
[C---:B0-----:R-:W-:Y:S02]  /*0120*/  LOP3.LUT R0, R2.reuse, 0xaad26b49, RZ, 0x3c, !PT ;  /* 0xaad26b4902007812 */ /* 0x041fe400078e3cff */
[----:B------:R-:W-:-:S03]  /*0130*/  ISETP.GT.AND P0, PT, R2, -0x1, PT ;  /* 0xffffffff0200780c */ /* 0x000fc60003f04270 */
[----:B------:R-:W-:Y:S01]  /*0140*/  IMAD R0, R0, 0x4182bed5, RZ ;  /* 0x4182bed500007824 */ /* 0x000fe200078e02ff */
[----:B------:R-:W-:Y:S02]  /*0150*/  SEL R11, R11, 0x8bf16996, P0 ;  /* 0x8bf169960b0b7807 */ /* 0x000fe40000000000 */
[----:B------:R-:W-:Y:S01]  /*0160*/  ISETP.NE.AND P0, PT, R6, RZ, PT ;  /* 0x000000ff0600720c */ /* 0x000fe20003f05270 */
[C---:B------:R-:W-:Y:S01]  /*0170*/  VIADD R5, R0.reuse, 0x583f19 ;  /* 0x00583f1900057836 */ /* 0x040fe20000000000 */
[C---:B------:R-:W-:Y:S01]  /*0180*/  LOP3.LUT R8, R0.reuse, 0x159a55e5, RZ, 0x3c, !PT ;  /* 0x159a55e500087812 */ /* 0x040fe200078e3cff */
[----:B------:R-:W-:Y:S01]  /*0190*/  VIADD R3, R0, 0x75bcd15 ;  /* 0x075bcd1500037836 */ /* 0x000fe20000000000 */
[C---:B------:R-:W-:Y:S01]  /*01a0*/  IADD3 R2, PT, PT, R11.reuse, 0x64f0c9, R0 ;  /* 0x0064f0c90b027810 */ /* 0x040fe20007ffe000 */
[C---:B------:R-:W-:Y:S01]  /*01b0*/  VIADD R9, R11.reuse, 0x1f123bb5 ;  /* 0x1f123bb50b097836 */ /* 0x040fe20000000000 */
[----:B------:R-:W-:Y:S02]  /*01c0*/  LOP3.LUT R4, R11, 0x5491333, RZ, 0x3c, !PT ;  /* 0x054913330b047812 */ /* 0x000fe400078e3cff */
[----:B------:R-:W-:Y:S01]  /*01d0*/  SHF.R.S32.HI R0, RZ, 0x1f, R6 ;  /* 0x0000001fff007819 */ /* 0x000fe20000011406 */
[----:B------:R0:W-:Y:S04]  /*01e0*/  STL.64 [R1], R2 ;  /* 0x0000000201007387 */ /* 0x0001e80000100a00 */
[----:B------:R0:W-:Y:S04]  /*01f0*/  STL.64 [R1+0x8], R8 ;  /* 0x0000080801007387 */ /* 0x0001e80000100a00 */
[----:B------:R0:W-:Y:S01]  /*0200*/  STL.64 [R1+0x10], R4 ;  /* 0x0000100401007387 */ /* 0x0001e20000100a00 */
[----:B-1----:R-:W-:Y:S05]  /*0210*/  @!P0 BRA `(.L_x_46) ;  /* 0x00000024002c8947 */ /* 0x002fea0003800000 */
[----:B------:R-:W-:Y:S02]  /*0220*/  IMAD.MOV.U32 R13, RZ, RZ, RZ ;  /* 0x000000ffff0d7224 */ /* 0x000fe400078e00ff */
[----:B------:R-:W-:Y:S02]  /*0230*/  IMAD.MOV.U32 R12, RZ, RZ, R6 ;  /* 0x000000ffff0c7224 */ /* 0x000fe400078e0006 */
[----:B------:R-:W-:-:S07]  /*0240*/  IMAD.MOV.U32 R7, RZ, RZ, R0 ;  /* 0x000000ffff077224 */ /* 0x000fce00078e0000 */
.L_x_55:
[----:B0-----:R-:W-:Y:S01]  /*0250*/  LOP3.LUT R2, R12, 0x3, RZ, 0xc0, !PT ;  /* 0x000000030c027812 */ /* 0x001fe200078ec0ff */
[----:B------:R-:W-:Y:S03]  /*0260*/  BSSY.RECONVERGENT B1, `(.L_x_47) ;  /* 0x0000240000017945 */ /* 0x000fe60003800200 */
[----:B------:R-:W-:-:S04]  /*0270*/  ISETP.NE.U32.AND P0, PT, R2, RZ, PT ;  /* 0x000000ff0200720c */ /* 0x000fc80003f05070 */
[----:B------:R-:W-:-:S13]  /*0280*/  ISETP.NE.AND.EX P0, PT, RZ, RZ, PT, P0 ;  /* 0x000000ffff00720c */ /* 0x000fda0003f05300 */
[----:B------:R-:W-:Y:S05]  /*0290*/  @!P0 BRA `(.L_x_48) ;  /* 0x0000002000f08947 */ /* 0x000fea0003800000 */
[----:B------:R-:W0:Y:S01]  /*02a0*/  LDC.64 R10, c[0x4][RZ] ;  /* 0x01000000ff0a7b82 */ /* 0x000e220000000a00 */
[----:B------:R-:W-:Y:S02]  /*02b0*/  CS2R R2, SRZ ;  /* 0x0000000000027805 */ /* 0x000fe4000001ff00 */
[----:B------:R-:W-:Y:S02]  /*02c0*/  CS2R R4, SRZ ;  /* 0x0000000000047805 */ /* 0x000fe4000001ff00 */
[----:B------:R-:W-:Y:S01]  /*02d0*/  CS2R R8, SRZ ;  /* 0x0000000000087805 */ /* 0x000fe2000001ff00 */
[----:B0-----:R-:W-:-:S07]  /*02e0*/  IMAD.WIDE.U32 R10, R13, 0xc80, R10 ;  /* 0x00000c800d0a7825 */ /* 0x001fce00078e000a */
.L_x_50:
[----:B------:R-:W-:-:S06]  /*02f0*/  IMAD R16, R2, 0x4, R1 ;  /* 0x0000000402107824 */ /* 0x000fcc00078e0201 */
[----:B------:R-:W5:Y:S01]  /*0300*/  LDL R16, [R16+0x4] ;  /* 0x0000040010107983 */ /* 0x000f620000100800 */
[----:B------:R-:W-:-:S05]  /*0310*/  UMOV UR4, URZ ;  /* 0x000000ff00047c82 */ /* 0x000fca0008000000 */
.L_x_49:
[----:B-----5:R-:W-:Y:S01]  /*0320*/  SHF.R.U32.HI R21, RZ, UR4, R16 ;  /* 0x00000004ff157c19 */ /* 0x020fe20008011610 */
[----:B------:R-:W-:-:S03]  /*0330*/  IMAD.SHL.U32 R14, R2, 0x20, RZ ;  /* 0x00000020020e7824 */ /* 0x000fc600078e00ff */
[----:B------:R-:W-:Y:S01]  /*0340*/  LOP3.LUT R15, R21, 0x1, RZ, 0xc0, !PT ;  /* 0x00000001150f7812 */ /* 0x000fe200078ec0ff */
[----:B------:R-:W-:-:S03]  /*0350*/  VIADD R14, R14, UR4 ;  /* 0x000000040e0e7c36 */ /* 0x000fc60008000000 */
[----:B------:R-:W-:Y:S01]  /*0360*/  ISETP.NE.U32.AND P0, PT, R15, 0x1, PT ;  /* 0x000000010f00780c */ /* 0x000fe20003f05070 */
[----:B------:R-:W-:-:S03]  /*0370*/  IMAD R15, R14, 0x5, RZ ;  /* 0x000000050e0f7824 */ /* 0x000fc600078e02ff */
[----:B------:R-:W-:Y:S01]  /*0380*/  R2P PR, R21, 0x7e ;  /* 0x0000007e15007804 */ /* 0x000fe20000000000 */
[----:B------:R-:W-:-:S08]  /*0390*/  IMAD.WIDE.U32 R14, R15, 0x4, R10 ;  /* 0x000000040f0e7825 */ /* 0x000fd000078e000a */
[----:B------:R-:W2:Y:S04]  /*03a0*/  @!P0 LDG.E R20, desc[UR6][R14.64+0x10] ;  /* 0x000010060e148981 */ /* 0x000ea8000c1e1900 */
[----:B------:R-:W3:Y:S04]  /*03b0*/  @P1 LDG.E R22, desc[UR6][R14.64+0x24] ;  /* 0x000024060e161981 */ /* 0x000ee8000c1e1900 */
[----:B------:R-:W4:Y:S04]  /*03c0*/  @P2 LDG.E R24, desc[UR6][R14.64+0x38] ;  /* 0x000038060e182981 */ /* 0x000f28000c1e1900 */
[----:B------:R-:W4:Y:S04]  /*03d0*/  @P3 LDG.E R26, desc[UR6][R14.64+0x4c] ;  /* 0x00004c060e1a3981 */ /* 0x000f28000c1e1900 */
[----:B------:R-:W4:Y:S04]  /*03e0*/  @P4 LDG.E R28, desc[UR6][R14.64+0x60] ;  /* 0x000060060e1c4981 */ /* 0x000f28000c1e1900 */
[----:B------:R-:W4:Y:S04]  /*03f0*/  @!P0 LDG.E R18, desc[UR6][R14.64] ;  /* 0x000000060e128981 */ /* 0x000f28000c1e1900 */
[----:B------:R-:W4:Y:S04]  /*0400*/  @!P0 LDG.E R17, desc[UR6][R14.64+0x4] ;  /* 0x000004060e118981 */ /* 0x000f28000c1e1900 */
[----:B------:R-:W4:Y:S04]  /*0410*/  @P5 LDG.E R19, desc[UR6][R14.64+0x74] ;  /* 0x000074060e135981 */ /* 0x000f28000c1e1900 */
[----:B------:R-:W4:Y:S04]  /*0420*/  @P1 LDG.E R23, desc[UR6][R14.64+0x20] ;  /* 0x000020060e171981 */ /* 0x000f28000c1e1900 */
[----:B------:R-:W4:Y:S01]  /*0430*/  @P3 LDG.E R25, desc[UR6][R14.64+0x48] ;  /* 0x000048060e193981 */ /* 0x000f22000c1e1900 */
[----:B--2---:R-:W-:-:S03]  /*0440*/  @!P0 LOP3.LUT R5, R5, R20, RZ, 0x3c, !PT ;  /* 0x0000001405058212 */ /* 0x004fc600078e3cff */
[----:B------:R-:W2:Y:S01]  /*0450*/  @P1 LDG.E R20, desc[UR6][R14.64+0x14] ;  /* 0x000014060e141981 */ /* 0x000ea2000c1e1900 */
[----:B---3--:R-:W-:-:S03]  /*0460*/  @P1 LOP3.LUT R5, R5, R22, RZ, 0x3c, !PT ;  /* 0x0000001605051212 */ /* 0x008fc600078e3cff */
[----:B------:R-:W3:Y:S01]  /*0470*/  @P1 LDG.E R22, desc[UR6][R14.64+0x1c] ;  /* 0x00001c060e161981 */ /* 0x000ee2000c1e1900 */
[----:B----4-:R-:W-:-:S03]  /*0480*/  @P2 LOP3.LUT R5, R5, R24, RZ, 0x3c, !PT ;  /* 0x0000001805052212 */ /* 0x010fc600078e3cff */
[----:B------:R-:W4:Y:S01]  /*0490*/  @P2 LDG.E R24, desc[UR6][R14.64+0x28] ;  /* 0x000028060e182981 */ /* 0x000f22000c1e1900 */
[----:B------:R-:W-:-:S03]  /*04a0*/  @P3 LOP3.LUT R5, R5, R26, RZ, 0x3c, !PT ;  /* 0x0000001a05053212 */ /* 0x000fc600078e3cff */
[----:B------:R-:W3:Y:S01]  /*04b0*/  @P6 LDG.E R26, desc[UR6][R14.64+0x88] ;  /* 0x000088060e1a6981 */ /* 0x000ee2000c1e1900 */
[----:B------:R-:W-:Y:S02]  /*04c0*/  @P4 LOP3.LUT R5, R5, R28, RZ, 0x3c, !PT ;  /* 0x0000001c05054212 */ /* 0x000fe400078e3cff */
[----:B------:R-:W-:Y:S02]  /*04d0*/  @!P0 LOP3.LUT R3, R3, R18, RZ, 0x3c, !PT ;  /* 0x0000001203038212 */ /* 0x000fe400078e3cff */
[----:B------:R-:W3:Y:S01]  /*04e0*/  @!P0 LDG.E R18, desc[UR6][R14.64+0x8] ;  /* 0x000008060e128981 */ /* 0x000ee2000c1e1900 */
[----:B------:R-:W-:-:S03]  /*04f0*/  @!P0 LOP3.LUT R8, R8, R17, RZ, 0x3c, !PT ;  /* 0x0000001108088212 */ /* 0x000fc600078e3cff */
[----:B------:R-:W3:Y:S01]  /*0500*/  @!P0 LDG.E R17, desc[UR6][R14.64+0xc] ;  /* 0x00000c060e118981 */ /* 0x000ee2000c1e1900 */
[----:B------:R-:W-:-:S03]  /*0510*/  @P5 LOP3.LUT R5, R5, R19, RZ, 0x3c, !PT ;  /* 0x0000001305055212 */ /* 0x000fc600078e3cff */
[----:B------:R-:W3:Y:S01]  /*0520*/  @P1 LDG.E R19, desc[UR6][R14.64+0x18] ;  /* 0x000018060e131981 */ /* 0x000ee2000c1e1900 */
[----:B--2---:R-:W-:-:S03]  /*0530*/  @P1 LOP3.LUT R3, R3, R20, RZ, 0x3c, !PT ;  /* 0x0000001403031212 */ /* 0x004fc600078e3cff */
[----:B------:R-:W2:Y:S01]  /*0540*/  @P3 LDG.E R20, desc[UR6][R14.64+0x3c] ;  /* 0x00003c060e143981 */ /* 0x000ea2000c1e1900 */
[----:B----4-:R-:W-:-:S03]  /*0550*/  @P2 LOP3.LUT R3, R3, R24, RZ, 0x3c, !PT ;  /* 0x0000001803032212 */ /* 0x010fc600078e3cff */
[----:B------:R-:W4:Y:S01]  /*0560*/  @P4 LDG.E R24, desc[UR6][R14.64+0x50] ;  /* 0x000050060e184981 */ /* 0x000f22000c1e1900 */
[----:B---3--:R-:W-:-:S03]  /*0570*/  @!P0 LOP3.LUT R9, R9, R18, RZ, 0x3c, !PT ;  /* 0x0000001209098212 */ /* 0x008fc600078e3cff */
[----:B------:R-:W3:Y:S01]  /*0580*/  @P2 LDG.E R18, desc[UR6][R14.64+0x30] ;  /* 0x000030060e122981 */ /* 0x000ee2000c1e1900 */
[----:B------:R-:W-:-:S03]  /*0590*/  @!P0 LOP3.LUT R4, R4, R17, RZ, 0x3c, !PT ;  /* 0x0000001104048212 */ /* 0x000fc600078e3cff */
[----:B------:R-:W3:Y:S01]  /*05a0*/  @P2 LDG.E R17, desc[UR6][R14.64+0x2c] ;  /* 0x00002c060e112981 */ /* 0x000ee2000c1e1900 */
[----:B------:R-:W-:-:S03]  /*05b0*/  @P1 LOP3.LUT R8, R8, R19, RZ, 0x3c, !PT ;  /* 0x0000001308081212 */ /* 0x000fc600078e3cff */
[----:B------:R-:W3:Y:S01]  /*05c0*/  @P2 LDG.E R19, desc[UR6][R14.64+0x34] ;  /* 0x000034060e132981 */ /* 0x000ee2000c1e1900 */
[----:B------:R-:W-:Y:S02]  /*05d0*/  @P1 LOP3.LUT R9, R9, R22, RZ, 0x3c, !PT ;  /* 0x0000001609091212 */ /* 0x000fe400078e3cff */
[----:B------:R-:W-:Y:S01]  /*05e0*/  @P1 LOP3.LUT R4, R4, R23, RZ, 0x3c, !PT ;  /* 0x0000001704041212 */ /* 0x000fe200078e3cff */
[----:B------:R-:W3:Y:S04]  /*05f0*/  @P3 LDG.E R22, desc[UR6][R14.64+0x44] ;  /* 0x000044060e163981 */ /* 0x000ee8000c1e1900 */
[----:B------:R-:W3:Y:S01]  /*0600*/  @P3 LDG.E R23, desc[UR6][R14.64+0x40] ;  /* 0x000040060e173981 */ /* 0x000ee2000c1e1900 */
[----:B--2---:R-:W-:-:S03]  /*0610*/  @P3 LOP3.LUT R3, R3, R20, RZ, 0x3c, !PT ;  /* 0x0000001403033212 */ /* 0x004fc600078e3cff */
[----:B------:R-:W2:Y:S01]  /*0620*/  @P5 LDG.E R20, desc[UR6][R14.64+0x64] ;  /* 0x000064060e145981 */ /* 0x000ea2000c1e1900 */
[----:B----4-:R-:W-:-:S03]  /*0630*/  @P4 LOP3.LUT R3, R3, R24, RZ, 0x3c, !PT ;  /* 0x0000001803034212 */ /* 0x010fc600078e3cff */
[----:B------:R-:W4:Y:S01]  /*0640*/  @P6 LDG.E R24, desc[UR6][R14.64+0x78] ;  /* 0x000078060e186981 */ /* 0x000f22000c1e1900 */
[----:B---3--:R-:W-:-:S03]  /*0650*/  @P2 LOP3.LUT R9, R9, R18, RZ, 0x3c, !PT ;  /* 0x0000001209092212 */ /* 0x008fc600078e3cff */
[----:B------:R-:W3:Y:S01]  /*0660*/  @P4 LDG.E R18, desc[UR6][R14.64+0x58] ;  /* 0x000058060e124981 */ /* 0x000ee2000c1e1900 */
[----:B------:R-:W-:-:S03]  /*0670*/  @P2 LOP3.LUT R8, R8, R17, RZ, 0x3c, !PT ;  /* 0x0000001108082212 */ /* 0x000fc600078e3cff */
[----:B------:R-:W3:Y:S01]  /*0680*/  @P4 LDG.E R17, desc[UR6][R14.64+0x54] ;  /* 0x000054060e114981 */ /* 0x000ee2000c1e1900 */
[----:B------:R-:W-:-:S03]  /*0690*/  @P2 LOP3.LUT R4, R4, R19, RZ, 0x3c, !PT ;  /* 0x0000001304042212 */ /* 0x000fc600078e3cff */
[----:B------:R-:W3:Y:S01]  /*06a0*/  @P4 LDG.E R19, desc[UR6][R14.64+0x5c] ;  /* 0x00005c060e134981 */ /* 0x000ee2000c1e1900 */
[----:B------:R-:W-:Y:S02]  /*06b0*/  @P3 LOP3.LUT R9, R9, R22, RZ, 0x3c, !PT ;  /* 0x0000001609093212 */ /* 0x000fe400078e3cff */
[----:B------:R-:W-:Y:S01]  /*06c0*/  @P3 LOP3.LUT R4, R4, R25, RZ, 0x3c, !PT ;  /* 0x0000001904043212 */ /* 0x000fe200078e3cff */
[----:B------:R-:W3:Y:S01]  /*06d0*/  @P5 LDG.E R22, desc[UR6][R14.64+0x6c] ;  /* 0x00006c060e165981 */ /* 0x000ee2000c1e1900 */
[----:B------:R-:W-:-:S03]  /*06e0*/  @P3 LOP3.LUT R8, R8, R23, RZ, 0x3c, !PT ;  /* 0x0000001708083212 */ /* 0x000fc600078e3cff */
[----:B------:R-:W3:Y:S04]  /*06f0*/  @P5 LDG.E R23, desc[UR6][R14.64+0x68] ;  /* 0x000068060e175981 */ /* 0x000ee8000c1e1900 */
[----:B------:R-:W3:Y:S01]  /*0700*/  @P5 LDG.E R25, desc[UR6][R14.64+0x70] ;  /* 0x000070060e195981 */ /* 0x000ee2000c1e1900 */
[----:B------:R-:W-:Y:S02]  /*0710*/  LOP3.LUT P0, RZ, R21, 0x80, RZ, 0xc0, !PT ;  /* 0x0000008015ff7812 */ /* 0x000fe4000780c0ff */
[----:B--2---:R-:W-:-:S11]  /*0720*/  @P5 LOP3.LUT R3, R3, R20, RZ, 0x3c, !PT ;  /* 0x0000001403035212 */ /* 0x004fd600078e3cff */
        /* <DEDUP_REMOVED lines=15> */
[----:B------:R-:W-:Y:S02]  /*0820*/  @P6 LOP3.LUT R5, R5, R26, RZ, 0x3c, !PT ;  /* 0x0000001a05056212 */ /* 0x000fe400078e3cff */
[----:B--2---:R-:W-:Y:S02]  /*0830*/  @P0 LOP3.LUT R3, R3, R20, RZ, 0x3c, !PT ;  /* 0x0000001403030212 */ /* 0x004fe400078e3cff */
[----:B----4-:R-:W-:Y:S02]  /*0840*/  @P0 LOP3.LUT R5, R5, R24, RZ, 0x3c, !PT ;  /* 0x0000001805050212 */ /* 0x010fe400078e3cff */
[----:B---3--:R-:W-:Y:S02]  /*0850*/  @P6 LOP3.LUT R9, R9, R18, RZ, 0x3c, !PT ;  /* 0x0000001209096212 */ /* 0x008fe400078e3cff */
[----:B------:R-:W-:Y:S02]  /*0860*/  @P6 LOP3.LUT R8, R8, R17, RZ, 0x3c, !PT ;  /* 0x0000001108086212 */ /* 0x000fe400078e3cff */
[----:B------:R-:W-:-:S02]  /*0870*/  @P6 LOP3.LUT R4, R4, R19, RZ, 0x3c, !PT ;  /* 0x0000001304046212 */ /* 0x000fc400078e3cff */
[----:B------:R-:W-:Y:S02]  /*0880*/  @P0 LOP3.LUT R9, R9, R22, RZ, 0x3c, !PT ;  /* 0x0000001609090212 */ /* 0x000fe400078e3cff */
[----:B------:R-:W-:Y:S02]  /*0890*/  @P0 LOP3.LUT R8, R8, R23, RZ, 0x3c, !PT ;  /* 0x0000001708080212 */ /* 0x000fe400078e3cff */
[----:B------:R-:W-:Y:S02]  /*08a0*/  @P0 LOP3.LUT R4, R4, R25, RZ, 0x3c, !PT ;  /* 0x0000001904040212 */ /* 0x000fe400078e3cff */
[----:B------:R-:W-:-:S13]  /*08b0*/  R2P PR, R21.B1, 0x7f ;  /* 0x0000007f15007804 */ /* 0x000fda0000001000 */
[----:B------:R-:W2:Y:S04]  /*08c0*/  @P0 LDG.E R18, desc[UR6][R14.64+0xa0] ;  /* 0x0000a0060e120981 */ /* 0x000ea8000c1e1900 */
[----:B------:R-:W3:Y:S04]  /*08d0*/  @P0 LDG.E R17, desc[UR6][R14.64+0xa4] ;  /* 0x0000a4060e110981 */ /* 0x000ee8000c1e1900 */
[----:B------:R-:W4:Y:S04]  /*08e0*/  @P0 LDG.E R20, desc[UR6][R14.64+0xa8] ;  /* 0x0000a8060e140981 */ /* 0x000f28000c1e1900 */
[----:B------:R-:W4:Y:S04]  /*08f0*/  @P0 LDG.E R19, desc[UR6][R14.64+0xac] ;  /* 0x0000ac060e130981 */ /* 0x000f28000c1e1900 */
[----:B------:R-:W4:Y:S04]  /*0900*/  @P0 LDG.E R22, desc[UR6][R14.64+0xb0] ;  /* 0x0000b0060e160981 */ /* 0x000f28000c1e1900 */
[----:B------:R-:W4:Y:S04]  /*0910*/  @P1 LDG.E R24, desc[UR6][R14.64+0xb4] ;  /* 0x0000b4060e181981 */ /* 0x000f28000c1e1900 */
[----:B------:R-:W4:Y:S04]  /*0920*/  @P1 LDG.E R26, desc[UR6][R14.64+0xbc] ;  /* 0x0000bc060e1a1981 */ /* 0x000f28000c1e1900 */
[----:B------:R-:W4:Y:S04]  /*0930*/  @P1 LDG.E R23, desc[UR6][R14.64+0xb8] ;  /* 0x0000b8060e171981 */ /* 0x000f28000c1e1900 */
[----:B------:R-:W4:Y:S04]  /*0940*/  @P1 LDG.E R28, desc[UR6][R14.64+0xc4] ;  /* 0x0000c4060e1c1981 */ /* 0x000f28000c1e1900 */
[----:B------:R-:W4:Y:S01]  /*0950*/  @P1 LDG.E R25, desc[UR6][R14.64+0xc0] ;  /* 0x0000c0060e191981 */ /* 0x000f22000c1e1900 */
[----:B--2---:R-:W-:-:S03]  /*0960*/  @P0 LOP3.LUT R3, R3, R18, RZ, 0x3c, !PT ;  /* 0x0000001203030212 */ /* 0x004fc600078e3cff */
[----:B------:R-:W2:Y:S01]  /*0970*/  @P2 LDG.E R18, desc[UR6][R14.64+0xc8] ;  /* 0x0000c8060e122981 */ /* 0x000ea2000c1e1900 */
[----:B---3--:R-:W-:-:S03]  /*0980*/  @P0 LOP3.LUT R8, R8, R17, RZ, 0x3c, !PT ;  /* 0x0000001108080212 */ /* 0x008fc600078e3cff */
[----:B------:R-:W3:Y:S01]  /*0990*/  @P2 LDG.E R17, desc[UR6][R14.64+0xcc] ;  /* 0x0000cc060e112981 */ /* 0x000ee2000c1e1900 */
[----:B----4-:R-:W-:-:S03]  /*09a0*/  @P0 LOP3.LUT R9, R9, R20, RZ, 0x3c, !PT ;  /* 0x0000001409090212 */ /* 0x010fc600078e3cff */
[----:B------:R-:W4:Y:S01]  /*09b0*/  @P3 LDG.E R20, desc[UR6][R14.64+0xec] ;  /* 0x0000ec060e143981 */ /* 0x000f22000c1e1900 */
[----:B------:R-:W-:-:S03]  /*09c0*/  @P0 LOP3.LUT R4, R4, R19, RZ, 0x3c, !PT ;  /* 0x0000001304040212 */ /* 0x000fc600078e3cff */
[----:B------:R-:W4:Y:S01]  /*09d0*/  @P2 LDG.E R19, desc[UR6][R14.64+0xd4] ;  /* 0x0000d4060e132981 */ /* 0x000f22000c1e1900 */
[----:B------:R-:W-:Y:S02]  /*09e0*/  @P0 LOP3.LUT R5, R5, R22, RZ, 0x3c, !PT ;  /* 0x0000001605050212 */ /* 0x000fe400078e3cff */
[----:B------:R-:W-:Y:S01]  /*09f0*/  LOP3.LUT P0, RZ, R21, 0x8000, RZ, 0xc0, !PT ;  /* 0x0000800015ff7812 */ /* 0x000fe2000780c0ff */
[----:B------:R-:W4:Y:S01]  /*0a00*/  @P2 LDG.E R22, desc[UR6][R14.64+0xd0] ;  /* 0x0000d0060e162981 */ /* 0x000f22000c1e1900 */
[----:B------:R-:W-:-:S03]  /*0a10*/  @P1 LOP3.LUT R3, R3, R24, RZ, 0x3c, !PT ;  /* 0x0000001803031212 */ /* 0x000fc600078e3cff */
[----:B------:R-:W4:Y:S01]  /*0a20*/  @P3 LDG.E R21, desc[UR6][R14.64+0xe0] ;  /* 0x0000e0060e153981 */ /* 0x000f22000c1e1900 */
[----:B------:R-:W-:-:S03]  /*0a30*/  @P1 LOP3.LUT R9, R9, R26, RZ, 0x3c, !PT ;  /* 0x0000001a09091212 */ /* 0x000fc600078e3cff */
[----:B------:R-:W4:Y:S01]  /*0a40*/  @P2 LDG.E R24, desc[UR6][R14.64+0xd8] ;  /* 0x0000d8060e182981 */ /* 0x000f22000c1e1900 */
[----:B------:R-:W-:-:S03]  /*0a50*/  @P1 LOP3.LUT R8, R8, R23, RZ, 0x3c, !PT ;  /* 0x0000001708081212 */ /* 0x000fc600078e3cff */
[----:B------:R-:W4:Y:S01]  /*0a60*/  @P3 LDG.E R26, desc[UR6][R14.64+0xdc] ;  /* 0x0000dc060e1a3981 */ /* 0x000f22000c1e1900 */
[----:B------:R-:W-:-:S03]  /*0a70*/  @P1 LOP3.LUT R5, R5, R28, RZ, 0x3c, !PT ;  /* 0x0000001c05051212 */ /* 0x000fc600078e3cff */
[----:B------:R-:W4:Y:S04]  /*0a80*/  @P3 LDG.E R28, desc[UR6][R14.64+0xe4] ;  /* 0x0000e4060e1c3981 */ /* 0x000f28000c1e1900 */
[----:B------:R-:W4:Y:S01]  /*0a90*/  @P3 LDG.E R23, desc[UR6][R14.64+0xe8] ;  /* 0x0000e8060e173981 */ /* 0x000f22000c1e1900 */
[----:B--2---:R-:W-:-:S03]  /*0aa0*/  @P2 LOP3.LUT R3, R3, R18, RZ, 0x3c, !PT ;  /* 0x0000001203032212 */ /* 0x004fc600078e3cff */
[----:B------:R-:W2:Y:S01]  /*0ab0*/  @P4 LDG.E R18, desc[UR6][R14.64+0xf0] ;  /* 0x0000f0060e124981 */ /* 0x000ea2000c1e1900 */
[----:B---3--:R-:W-:Y:S02]  /*0ac0*/  @P2 LOP3.LUT R8, R8, R17, RZ, 0x3c, !PT ;  /* 0x0000001108082212 */ /* 0x008fe400078e3cff */
[----:B------:R-:W-:Y:S01]  /*0ad0*/  @P1 LOP3.LUT R4, R4, R25, RZ, 0x3c, !PT ;  /* 0x0000001904041212 */ /* 0x000fe200078e3cff */
[----:B------:R-:W3:Y:S03]  /*0ae0*/  @P5 LDG.E R17, desc[UR6][R14.64+0x110] ;  /* 0x000110060e115981 */ /* 0x000ee6000c1e1900 */
[----:B----4-:R-:W-:Y:S02]  /*0af0*/  @P2 LOP3.LUT R4, R4, R19, RZ, 0x3c, !PT ;  /* 0x0000001304042212 */ /* 0x010fe400078e3cff */
[----:B------:R-:W4:Y:S01]  /*0b00*/  @P4 LDG.E R19, desc[UR6][R14.64+0xf4] ;  /* 0x0000f4060e134981 */ /* 0x000f22000c1e1900 */
        /* <DEDUP_REMOVED lines=12> */
[----:B--2---:R-:W-:-:S03]  /*0bd0*/  @P4 LOP3.LUT R3, R3, R18, RZ, 0x3c, !PT ;  /* 0x0000001203034212 */ /* 0x004fc600078e3cff */
[----:B------:R-:W2:Y:S01]  /*0be0*/  @P5 LDG.E R18, desc[UR6][R14.64+0x114] ;  /* 0x000114060e125981 */ /* 0x000ea2000c1e1900 */
[----:B------:R-:W-:-:S03]  /*0bf0*/  @P3 LOP3.LUT R5, R5, R20, RZ, 0x3c, !PT ;  /* 0x0000001405053212 */ /* 0x000fc600078e3cff */
[----:B------:R-:W2:Y:S01]  /*0c00*/  @P6 LDG.E R20, desc[UR6][R14.64+0x118] ;  /* 0x000118060e146981 */ /* 0x000ea2000c1e1900 */
[----:B----4-:R-:W-:-:S03]  /*0c10*/  @P4 LOP3.LUT R8, R8, R19, RZ, 0x3c, !PT ;  /* 0x0000001308084212 */ /* 0x010fc600078e3cff */
[----:B------:R-:W4:Y:S01]  /*0c20*/  @P6 LDG.E R19, desc[UR6][R14.64+0x11c] ;  /* 0x00011c060e136981 */ /* 0x000f22000c1e1900 */
[----:B---3--:R-:W-:-:S03]  /*0c30*/  @P4 LOP3.LUT R9, R9, R22, RZ, 0x3c, !PT ;  /* 0x0000001609094212 */ /* 0x008fc600078e3cff */
[----:B------:R-:W3:Y:S01]  /*0c40*/  @P6 LDG.E R22, desc[UR6][R14.64+0x120] ;  /* 0x000120060e166981 */ /* 0x000ee2000c1e1900 */
[----:B------:R-:W-:-:S03]  /*0c50*/  @P4 LOP3.LUT R4, R4, R21, RZ, 0x3c, !PT ;  /* 0x0000001504044212 */ /* 0x000fc600078e3cff */
[----:B------:R-:W3:Y:S01]  /*0c60*/  @P0 LDG.E R21, desc[UR6][R14.64+0x130] ;  /* 0x000130060e150981 */ /* 0x000ee2000c1e1900 */
[----:B------:R-:W-:Y:S02]  /*0c70*/  @P4 LOP3.LUT R5, R5, R24, RZ, 0x3c, !PT ;  /* 0x0000001805054212 */ /* 0x000fe400078e3cff */
[----:B------:R-:W-:Y:S01]  /*0c80*/  @P5 LOP3.LUT R4, R4, R17, RZ, 0x3c, !PT ;  /* 0x0000001104045212 */ /* 0x000fe200078e3cff */
[----:B------:R-:W3:Y:S01]  /*0c90*/  @P6 LDG.E R24, desc[UR6][R14.64+0x128] ;  /* 0x000128060e186981 */ /* 0x000ee2000c1e1900 */
[----:B------:R-:W-:-:S03]  /*0ca0*/  @P5 LOP3.LUT R3, R3, R26, RZ, 0x3c, !PT ;  /* 0x0000001a03035212 */ /* 0x000fc600078e3cff */
[----:B------:R-:W3:Y:S01]  /*0cb0*/  @P6 LDG.E R17, desc[UR6][R14.64+0x124] ;  /* 0x000124060e116981 */ /* 0x000ee2000c1e1900 */
[----:B------:R-:W-:-:S03]  /*0cc0*/  @P5 LOP3.LUT R9, R9, R28, RZ, 0x3c, !PT ;  /* 0x0000001c09095212 */ /* 0x000fc600078e3cff */
[----:B------:R-:W3:Y:S01]  /*0cd0*/  @P0 LDG.E R26, desc[UR6][R14.64+0x12c] ;  /* 0x00012c060e1a0981 */ /* 0x000ee2000c1e1900 */
[----:B------:R-:W-:-:S03]  /*0ce0*/  @P5 LOP3.LUT R8, R8, R23, RZ, 0x3c, !PT ;  /* 0x0000001708085212 */ /* 0x000fc600078e3cff */
[----:B------:R-:W3:Y:S04]  /*0cf0*/  @P0 LDG.E R28, desc[UR6][R14.64+0x13c] ;  /* 0x00013c060e1c0981 */ /* 0x000ee8000c1e1900 */
[----:B------:R-:W3:Y:S01]  /*0d00*/  @P0 LDG.E R23, desc[UR6][R14.64+0x138] ;  /* 0x000138060e170981 */ /* 0x000ee2000c1e1900 */
[----:B--2---:R-:W-:-:S03]  /*0d10*/  @P5 LOP3.LUT R5, R5, R18, RZ, 0x3c, !PT ;  /* 0x0000001205055212 */ /* 0x004fc600078e3cff */
[----:B------:R-:W2:Y:S01]  /*0d20*/  @P0 LDG.E R18, desc[UR6][R14.64+0x134] ;  /* 0x000134060e120981 */ /* 0x000ea2000c1e1900 */
[----:B------:R-:W-:-:S04]  /*0d30*/  UIADD3 UR4, UPT, UPT, UR4, 0x10, URZ ;  /* 0x0000001004047890 */ /* 0x000fc8000fffe0ff */
[----:B------:R-:W-:Y:S01]  /*0d40*/  UISETP.NE.AND UP0, UPT, UR4, 0x20, UPT ;  /* 0x000000200400788c */ /* 0x000fe2000bf05270 */
[----:B------:R-:W-:Y:S02]  /*0d50*/  @P6 LOP3.LUT R3, R3, R20, RZ, 0x3c, !PT ;  /* 0x0000001403036212 */ /* 0x000fe400078e3cff */
[----:B----4-:R-:W-:Y:S02]  /*0d60*/  @P6 LOP3.LUT R8, R8, R19, RZ, 0x3c, !PT ;  /* 0x0000001308086212 */ /* 0x010fe400078e3cff */
[----:B---3--:R-:W-:Y:S02]  /*0d70*/  @P6 LOP3.LUT R9, R9, R22, RZ, 0x3c, !PT ;  /* 0x0000001609096212 */ /* 0x008fe400078e3cff */
[----:B------:R-:W-:Y:S02]  /*0d80*/  @P0 LOP3.LUT R8, R8, R21, RZ, 0x3c, !PT ;  /* 0x0000001508080212 */ /* 0x000fe400078e3cff */
[----:B------:R-:W-:Y:S02]  /*0d90*/  @P6 LOP3.LUT R5, R5, R24, RZ, 0x3c, !PT ;  /* 0x0000001805056212 */ /* 0x000fe400078e3cff */
[----:B------:R-:W-:-:S02]  /*0da0*/  @P6 LOP3.LUT R4, R4, R17, RZ, 0x3c, !PT ;  /* 0x0000001104046212 */ /* 0x000fc400078e3cff */
[----:B------:R-:W-:Y:S02]  /*0db0*/  @P0 LOP3.LUT R3, R3, R26, RZ, 0x3c, !PT ;  /* 0x0000001a03030212 */ /* 0x000fe400078e3cff */
[----:B------:R-:W-:Y:S02]  /*0dc0*/  @P0 LOP3.LUT R5, R5, R28, RZ, 0x3c, !PT ;  /* 0x0000001c05050212 */ /* 0x000fe400078e3cff */
[----:B------:R-:W-:Y:S02]  /*0dd0*/  @P0 LOP3.LUT R4, R4, R23, RZ, 0x3c, !PT ;  /* 0x0000001704040212 */ /* 0x000fe400078e3cff */
[----:B--2---:R-:W-:Y:S01]  /*0de0*/  @P0 LOP3.LUT R9, R9, R18, RZ, 0x3c, !PT ;  /* 0x0000001209090212 */ /* 0x004fe200078e3cff */
[----:B------:R-:W-:Y:S06]  /*0df0*/  BRA.U UP0, `(.L_x_49) ;  /* 0xfffffff500487547 */ /* 0x000fec000b83ffff */
[----:B------:R-:W-:-:S05]  /*0e00*/  VIADD R2, R2, 0x1 ;  /* 0x0000000102027836 */ /* 0x000fca0000000000 */
[----:B------:R-:W-:-:S13]  /*0e10*/  ISETP.NE.AND P0, PT, R2, 0x5, PT ;  /* 0x000000050200780c */ /* 0x000fda0003f05270 */
[----:B------:R-:W-:Y:S05]  /*0e20*/  @P0 BRA `(.L_x_50) ;  /* 0xfffffff400300947 */ /* 0x000fea000383ffff */
[----:B------:R-:W-:Y:S01]  /*0e30*/  LOP3.LUT R2, R12, 0x3, RZ, 0xc0, !PT ;  /* 0x000000030c027812 */ /* 0x000fe200078ec0ff */
[----:B------:R0:W-:Y:S03]  /*0e40*/  STL.64 [R1+0x8], R8 ;  /* 0x0000080801007387 */ /* 0x0001e60000100a00 */
[----:B------:R-:W-:Y:S01]  /*0e50*/  ISETP.NE.U32.AND P0, PT, R2, 0x1, PT ;  /* 0x000000010200780c */ /* 0x000fe20003f05070 */
[----:B------:R0:W-:Y:S03]  /*0e60*/  STL.64 [R1+0x10], R4 ;  /* 0x0000100401007387 */ /* 0x0001e60000100a00 */
[----:B------:R-:W-:Y:S01]  /*0e70*/  ISETP.NE.AND.EX P0, PT, RZ, RZ, PT, P0 ;  /* 0x000000ffff00720c */ /* 0x000fe20003f05300 */
[----:B------:R0:W-:-:S12]  /*0e80*/  STL [R1+0x4], R3 ;  /* 0x0000040301007387 */ /* 0x0001d80000100800 */
[----:B0-----:R-:W-:Y:S05]  /*0e90*/  @!P0 BRA `(.L_x_48) ;  /* 0x0000001400f08947 */ /* 0x001fea0003800000 */
[----:B------:R-:W-:Y:S01]  /*0ea0*/  UMOV UR4, URZ ;  /* 0x000000ff00047c82 */ /* 0x000fe20008000000 */
[----:B------:R-:W-:Y:S01]  /*0eb0*/  CS2R R2, SRZ ;  /* 0x0000000000027805 */ /* 0x000fe2000001ff00 */
[----:B------:R-:W-:Y:S01]  /*0ec0*/  IMAD.MOV.U32 R4, RZ, RZ, RZ ;  /* 0x000000ffff047224 */ /* 0x000fe200078e00ff */
[----:B------:R-:W-:Y:S01]  /*0ed0*/  CS2R R8, SRZ ;  /* 0x0000000000087805 */ /* 0x000fe2000001ff00 */
[----:B------:R-:W-:-:S07]  /*0ee0*/  IMAD.U32 R5, RZ, RZ, UR4 ;  /* 0x00000004ff057e24 */ /* 0x000fce000f8e00ff */
.L_x_52:
[----:B------:R-:W-:-:S06]  /*0ef0*/  IMAD R16, R2, 0x4, R1 ;  /* 0x0000000402107824 */ /* 0x000fcc00078e0201 */
[----:B------:R-:W5:Y:S01]  /*0f00*/  LDL R16, [R16+0x4] ;  /* 0x0000040010107983 */ /* 0x000f620000100800 */
[----:B------:R-:W-:-:S05]  /*0f10*/  UMOV UR4, URZ ;  /* 0x000000ff00047c82 */ /* 0x000fca0008000000 */
.L_x_51:
        /* <DEDUP_REMOVED lines=180> */
[----:B------:R0:W-:Y:S03]  /*1a60*/  STL [R1+0x4], R3 ;  /* 0x0000040301007387 */ /* 0x0001e60000100800 */
[----:B------:R-:W-:Y:S01]  /*1a70*/  ISETP.NE.AND.EX P0, PT, RZ, RZ, PT, P0 ;  /* 0x000000ffff00720c */ /* 0x000fe20003f05300 */
[----:B------:R0:W-:-:S12]  /*1a80*/  STL.64 [R1+0x10], R4 ;  /* 0x0000100401007387 */ /* 0x0001d80000100a00 */
[----:B0-----:R-:W-:Y:S05]  /*1a90*/  @P0 BRA `(.L_x_48) ;  /* 0x0000000800f00947 */ /* 0x001fea0003800000 */
[----:B------:R-:W-:Y:S01]  /*1aa0*/  UMOV UR4, URZ ;  /* 0x000000ff00047c82 */ /* 0x000fe20008000000 */
[----:B------:R-:W-:Y:S01]  /*1ab0*/  CS2R R2, SRZ ;  /* 0x0000000000027805 */ /* 0x000fe2000001ff00 */
[----:B------:R-:W-:Y:S01]  /*1ac0*/  IMAD.MOV.U32 R4, RZ, RZ, RZ ;  /* 0x000000ffff047224 */ /* 0x000fe200078e00ff */
[----:B------:R-:W-:Y:S01]  /*1ad0*/  CS2R R8, SRZ ;  /* 0x0000000000087805 */ /* 0x000fe2000001ff00 */
[----:B------:R-:W-:-:S07]  /*1ae0*/  IMAD.U32 R5, RZ, RZ, UR4 ;  /* 0x00000004ff057e24 */ /* 0x000fce000f8e00ff */
.L_x_54:
[----:B------:R-:W-:-:S06]  /*1af0*/  IMAD R16, R2, 0x4, R1 ;  /* 0x0000000402107824 */ /* 0x000fcc00078e0201 */
[----:B------:R-:W5:Y:S01]  /*1b00*/  LDL R16, [R16+0x4] ;  /* 0x0000040010107983 */ /* 0x000f620000100800 */
[----:B------:R-:W-:-:S05]  /*1b10*/  UMOV UR4, URZ ;  /* 0x000000ff00047c82 */ /* 0x000fca0008000000 */
.L_x_53:
        /* <DEDUP_REMOVED lines=177> */
[----:B------:R0:W-:Y:S04]  /*2630*/  STL.64 [R1+0x8], R8 ;  /* 0x0000080801007387 */ /* 0x0001e80000100a00 */
[----:B------:R0:W-:Y:S04]  /*2640*/  STL [R1+0x4], R3 ;  /* 0x0000040301007387 */ /* 0x0001e80000100800 */
[----:B------:R0:W-:Y:S02]  /*2650*/  STL.64 [R1+0x10], R4 ;  /* 0x0000100401007387 */ /* 0x0001e40000100a00 */
.L_x_48:
[----:B------:R-:W-:Y:S05]  /*2660*/  BSYNC.RECONVERGENT B1 ;  /* 0x0000000000017941 */ /* 0x000fea0003800200 */
.L_x_47:
[C---:B------:R-:W-:Y:S01]  /*2670*/  ISETP.GT.U32.AND P0, PT, R12.reuse, 0x3, PT ;  /* 0x000000030c00780c */ /* 0x040fe20003f04070 */
[----:B------:R-:W-:Y:S01]  /*2680*/  VIADD R13, R13, 0x1 ;  /* 0x000000010d0d7836 */ /* 0x000fe20000000000 */
[--C-:B------:R-:W-:Y:S02]  /*2690*/  SHF.R.U64 R12, R12, 0x2, R7.reuse ;  /* 0x000000020c0c7819 */ /* 0x100fe40000001207 */
[----:B------:R-:W-:Y:S02]  /*26a0*/  ISETP.GT.U32.AND.EX P0, PT, R7, RZ, PT, P0 ;  /* 0x000000ff0700720c */ /* 0x000fe40003f04100 */
[----:B------:R-:W-:-:S11]  /*26b0*/  SHF.R.U32.HI R7, RZ, 0x2, R7 ;  /* 0x00000002ff077819 */ /* 0x000fd60000011607 */
[----:B------:R-:W-:Y:S05]  /*26c0*/  @P0 BRA `(.L_x_55) ;  /* 0xffffffd800e00947 */ /* 0x000fea000383ffff */
.L_x_46:
[----:B------:R-:W-:Y:S05]  /*26d0*/  BSYNC.RECONVERGENT B0 ;  /* 0x0000000000007941 */ /* 0x000fea0003800200 */
.L_x_45:
[----:B0-----:R-:W0:Y:S01]  /*26e0*/  LDC R4, c[0x0][0x388] ;  /* 0x0000e200ff047b82 */ /* 0x001e220000000800 */
[----:B------:R-:W-:Y:S01]  /*26f0*/  SHF.R.U32.HI R2, RZ, 0x2, R3 ;  /* 0x00000002ff027819 */ /* 0x000fe20000011603 */
[----:B------:R-:W-:Y:S01]  /*2700*/  IMAD.MOV.U32 R8, RZ, RZ, -0x266e14b1 ;  /* 0xd991eb4fff087424 */ /* 0x000fe200078e00ff */
[----:B------:R-:W1:Y:S02]  /*2710*/  LDCU.64 UR4, c[0x0][0x380] ;  /* 0x00007000ff0477ac */ /* 0x000e640008000a00 */
[----:B------:R-:W-:Y:S01]  /*2720*/  LOP3.LUT R2, R2, R3, RZ, 0x3c, !PT ;  /* 0x0000000302027212 */ /* 0x000fe200078e3cff */
[----:B------:R-:W-:Y:S01]  /*2730*/  IMAD.SHL.U32 R3, R5, 0x10, RZ ;  /* 0x0000001005037824 */ /* 0x000fe200078e00ff */
[----:B-1----:R-:W-:Y:S02]  /*2740*/  IADD3 R6, P1, PT, R6, UR4, RZ ;  /* 0x0000000406067c10 */ /* 0x002fe4000ff3e0ff */
[C---:B0-----:R-:W-:Y:S02]  /*2750*/  ISETP.GT.AND P0, PT, R4.reuse, -0x1, PT ;  /* 0xffffffff0400780c */ /* 0x041fe40003f04270 */
[----:B------:R-:W-:Y:S01]  /*2760*/  LOP3.LUT R7, R4, 0xaad26b49, RZ, 0x3c, !PT ;  /* 0xaad26b4904077812 */ /* 0x000fe200078e3cff */
[----:B------:R-:W-:Y:S01]  /*2770*/  IMAD.SHL.U32 R4, R2, 0x2, RZ ;  /* 0x0000000202047824 */ /* 0x000fe200078e00ff */
[----:B------:R-:W-:-:S03]  /*2780*/  SEL R8, R8, 0x8bf16996, P0 ;  /* 0x8bf1699608087807 */ /* 0x000fc60000000000 */
[----:B------:R-:W-:Y:S01]  /*2790*/  IMAD R7, R7, 0x4182bed5, RZ ;  /* 0x4182bed507077824 */ /* 0x000fe200078e02ff */
[----:B------:R-:W-:Y:S01]  /*27a0*/  LOP3.LUT R4, R2, R4, R3, 0x96, !PT ;  /* 0x0000000402047212 */ /* 0x000fe200078e9603 */
[----:B------:R-:W-:-:S03]  /*27b0*/  IMAD.MOV.U32 R3, RZ, RZ, 0x2f800000 ;  /* 0x2f800000ff037424 */ /* 0x000fc600078e00ff */
[----:B------:R-:W-:Y:S02]  /*27c0*/  IADD3 R7, PT, PT, R8, 0x64f0c9, R7 ;  /* 0x0064f0c908077810 */ /* 0x000fe40007ffe007 */
[----:B------:R-:W-:-:S04]  /*27d0*/  LOP3.LUT R4, R4, R5, RZ, 0x3c, !PT ;  /* 0x0000000504047212 */ /* 0x000fc800078e3cff */
[----:B------:R-:W-:Y:S02]  /*27e0*/  IADD3 R4, PT, PT, R7, 0x587c5, R4 ;  /* 0x000587c507047810 */ /* 0x000fe40007ffe004 */
[----:B------:R-:W-:Y:S02]  /*27f0*/  IADD3.X R7, PT, PT, R0, UR5, RZ, P1, !PT ;  /* 0x0000000500077c10 */ /* 0x000fe40008ffe4ff */
[----:B------:R-:W-:-:S05]  /*2800*/  I2FP.F32.U32 R4, R4 ;  /* 0x0000000400047245 */ /* 0x000fca0000201000 */
[----:B------:R-:W-:-:S05]  /*2810*/  FFMA R4, R4, R3, 1.1641532182693481445e-10 ;  /* 0x2f00000004047423 */ /* 0x000fca0000000003 */
[----:B------:R-:W-:-:S04]  /*2820*/  FSETP.GT.AND P0, PT, R4, 0.5, PT ;  /* 0x3f0000000400780b */ /* 0x000fc80003f04000 */
[----:B------:R-:W-:-:S05]  /*2830*/  SEL R3, RZ, 0x1, !P0 ;  /* 0x00000001ff037807 */ /* 0x000fca0004000000 */
[----:B------:R-:W-:Y:S01]  /*2840*/  STG.E.U8 desc[UR6][R6.64], R3 ;  /* 0x0000000306007986 */ /* 0x000fe2000c101106 */
[----:B------:R-:W-:Y:S05]  /*2850*/  EXIT ;  /* 0x000000000000794d */ /* 0x000fea0003800000 */
.L_x_56:
        /* <DEDUP_REMOVED lines=10> */
.L_x_63:


//--------------------- .nv.global.init           --------------------------
	.section	.nv.global.init,"aw",@progbits
	.align	4
.nv.global.init:
	.type		mrg32k3aM1SubSeq,@object
	.size		mrg32k3aM1SubSeq,(mrg32k3aM2SubSeq - mrg32k3aM1SubSeq)
mrg32k3aM1SubSeq:
        /*0000*/ 	.byte	0x0b, 0xcc, 0xee, 0x04, 0x73, 0x29, 0x8b, 0x6f, 0xf6, 0x53, 0x03, 0xf6, 0x23, 0xf6, 0xea, 0xda
        /* <DEDUP_REMOVED lines=125> */
	.type		mrg32k3aM2SubSeq,@object
	.size		mrg32k3aM2SubSeq,(mrg32k3aM1 - mrg32k3aM2SubSeq)
mrg32k3aM2SubSeq:
        /* <DEDUP_REMOVED lines=126> */
	.type		mrg32k3aM1,@object
	.size		mrg32k3aM1,(mrg32k3aM1Seq - mrg32k3aM1)
mrg32k3aM1:
        /* <DEDUP_REMOVED lines=144> */
	.type		mrg32k3aM1Seq,@object
	.size		mrg32k3aM1Seq,(mrg32k3aM2 - mrg32k3aM1Seq)
mrg32k3aM1Seq:
        /* <DEDUP_REMOVED lines=144> */
	.type		mrg32k3aM2,@object
	.size		mrg32k3aM2,(mrg32k3aM2Seq - mrg32k3aM2)
mrg32k3aM2:
        /* <DEDUP_REMOVED lines=144> */
	.type		mrg32k3aM2Seq,@object
	.size		mrg32k3aM2Seq,(precalc_xorwow_matrix - mrg32k3aM2Seq)
mrg32k3aM2Seq:
        /* <DEDUP_REMOVED lines=144> */
	.type		precalc_xorwow_matrix,@object
	.size		precalc_xorwow_matrix,(precalc_xorwow_offset_matrix - precalc_xorwow_matrix)
precalc_xorwow_matrix:
        /* <DEDUP_REMOVED lines=6400> */
	.type		precalc_xorwow_offset_matrix,@object
	.size		precalc_xorwow_offset_matrix,(.L_1 - precalc_xorwow_offset_matrix)
precalc_xorwow_offset_matrix:
        /* <DEDUP_REMOVED lines=6400> */
.L_1:


//--------------------- .nv.shared._Z6play_6Pbi   --------------------------
	.section	.nv.shared._Z6play_6Pbi,"aw",@nobits
	.sectionflags	@""
	.align	16
	.zero		1024


//--------------------- .nv.shared.reserved.0     --------------------------
	.section	.nv.shared.reserved.0,"aw",@nobits
	.weak		__nv_reservedSMEM_offset_0_alias
	.size		__nv_reservedSMEM_offset_0_alias, 0, 64
	.other		__nv_reservedSMEM_offset_0_alias,@"STO_CUDA_RESERVED_SHARED STV_DEFAULT"
__nv_reservedSMEM_offset_0_alias:
	.zero		0
	.zero		64


//--------------------- .nv.shared._Z6play_5yPbi  --------------------------
	.section	.nv.shared._Z6play_5yPbi,"aw",@nobits
	.sectionflags	@""
	.align	16
	.zero		1024


//--------------------- .nv.shared._Z6play_4Pbi   --------------------------
	.section	.nv.shared._Z6play_4Pbi,"aw",@nobits
	.sectionflags	@""
	.align	16
	.zero		1024


//--------------------- .nv.shared._Z6play_3Pbi   --------------------------
	.section	.nv.shared._Z6play_3Pbi,"aw",@nobits
	.sectionflags	@""
	.align	16
	.zero		1024


//--------------------- .nv.shared._Z6play_2Pbi   --------------------------
	.section	.nv.shared._Z6play_2Pbi,"aw",@nobits
	.sectionflags	@""
	.align	16
	.zero		1024


//--------------------- .nv.shared._Z6play_1Pbi   --------------------------
	.section	.nv.shared._Z6play_1Pbi,"aw",@nobits
	.sectionflags	@""
	.align	16
	.zero		1024


//--------------------- .nv.shared._Z10initializePbi --------------------------
	.section	.nv.shared._Z10initializePbi,"aw",@nobits
	.sectionflags	@""
	.align	16
	.zero		1024


//--------------------- .nv.constant0._Z6play_6Pbi --------------------------
	.section	.nv.constant0._Z6play_6Pbi,"a",@progbits
	.sectionflags	@""
	.align	4
.nv.constant0._Z6play_6Pbi:
	.zero		908


//--------------------- .nv.constant0._Z6play_5yPbi --------------------------
	.section	.nv.constant0._Z6play_5yPbi,"a",@progbits
	.sectionflags	@""
	.align	4
.nv.constant0._Z6play_5yPbi:
	.zero		916


//--------------------- .nv.constant0._Z6play_4Pbi --------------------------
	.section	.nv.constant0._Z6play_4Pbi,"a",@progbits
	.sectionflags	@""
	.align	4
.nv.constant0._Z6play_4Pbi:
	.zero		908


//--------------------- .nv.constant0._Z6play_3Pbi --------------------------
	.section	.nv.constant0._Z6play_3Pbi,"a",@progbits
	.sectionflags	@""
	.align	4
.nv.constant0._Z6play_3Pbi:
	.zero		908


//--------------------- .nv.constant0._Z6play_2Pbi --------------------------
	.section	.nv.constant0._Z6play_2Pbi,"a",@progbits
	.sectionflags	@""
	.align	4
.nv.constant0._Z6play_2Pbi:
	.zero		908


//--------------------- .nv.constant0._Z6play_1Pbi --------------------------
	.section	.nv.constant0._Z6play_1Pbi,"a",@progbits
	.sectionflags	@""
	.align	4
.nv.constant0._Z6play_1Pbi:
	.zero		908


//--------------------- .nv.constant0._Z10initializePbi --------------------------
	.section	.nv.constant0._Z10initializePbi,"a",@progbits
	.sectionflags	@""
	.align	4
.nv.constant0._Z10initializePbi:
	.zero		908


//--------------------- SYMBOLS --------------------------

	.type		.nv.reservedSmem.offset0,@object
	.size		.nv.reservedSmem.offset0,0x4
	.type		.nv.reservedSmem.cap,@object
	.size		.nv.reservedSmem.cap,0x4
